	.target	sm_90a

	.elftype	@"ET_EXEC"


//--------------------- .note.nv.tkinfo           --------------------------
	.section	.note.nv.tkinfo,"",@"SHT_NOTE"
	.sectionflags	@"SHF_NOTE_NV_TKINFO"
	.tkinfo
        /*0018*/ 	.word	0x00000002
        /*0030*/ 	.string	""
        /*0030*/ 	.string	"ptxas"
        /*0030*/ 	.string	"Cuda compilation tools, release 13.0, V13.0.88"
        /*0030*/ 	.string	"Build cuda_13.0.r13.0/compiler.36424714_0"
        /*0030*/ 	.string	"-arch sm_90a -m 64 "



//--------------------- .note.nv.cuinfo           --------------------------
	.section	.note.nv.cuinfo,"",@"SHT_NOTE"
	.sectionflags	@"SHF_NOTE_NV_CUINFO"
        /*0018*/ 	.short	0x0002
        /*001a*/ 	.short	0x005a
        /*001c*/ 	.short	0x0082
	.zero		2


//--------------------- .nv.info                  --------------------------
	.section	.nv.info,"",@"SHT_CUDA_INFO"
	.align	4


	//----- nvinfo : EIATTR_REGCOUNT
	.align		4
        /*0000*/ 	.byte	0x04, 0x2f
        /*0002*/ 	.short	(.L_15 - .L_14)
	.align		4
.L_14:
        /*0004*/ 	.word	index@(_ZN7cutlass13device_kernelINS_4gemm6kernel13GemmUniversalIN4cute5tupleIJiiiiEEENS1_10collective13CollectiveMmaINS1_34MainloopSm90TmaGmmaWarpSpecializedILi4ENS5_IJNS4_1CILi2EEENSA_ILi1EEESC_EEENS1_35KernelTmaWarpSpecializedCooperativeEEENS5_IJNSA_ILi128EEENSA_ILi64EEESG_EEENS_10tfloat32_tENS5_IJlSC_lEEESJ_SK_NS4_8TiledMMAINS4_8MMA_AtomIJNS4_4SM904GMMA29MMA_64x64x8_F32TF32TF32_SS_TNILNSO_7ScaleInE1ELSQ_1EEEEEENS4_6LayoutISD_NS5_IJSC_NSA_ILi0EEESU_EEEEENS5_IJNS4_10UnderscoreESX_SX_EEEEENS4_13SM90_TMA_LOADENS4_14ComposedLayoutINS4_7SwizzleILi3ELi4ELi3EEENS4_18smem_ptr_flag_bitsILi32EEENST_INS5_IJNSA_ILi8EEENSA_ILi32EEEEEENS5_IJS17_SC_EEEEEEEvNS4_8identityENS4_23SM90_TMA_LOAD_MULTICASTES1B_vS1C_EENS_8epilogue10collective6detail29Sm90TmaWarpSpecializedAdapterINS1G_15DefaultEpilogueISJ_SK_SK_NS1F_6thread17LinearCombinationISJ_Li1EffLNS1K_9ScaleType4KindE0ELNS_15FloatRoundStyleE2ESJ_EENS1_15EpilogueDefaultEEEEEvvEEEEvNT_6ParamsE)
        /*0008*/ 	.word	0x000000a8


	//----- nvinfo : EIATTR_FRAME_SIZE
	.align		4
.L_15:
        /*000c*/ 	.byte	0x04, 0x11
        /*000e*/ 	.short	(.L_17 - .L_16)
	.align		4
.L_16:
        /*0010*/ 	.word	index@(_ZN7cutlass13device_kernelINS_4gemm6kernel13GemmUniversalIN4cute5tupleIJiiiiEEENS1_10collective13CollectiveMmaINS1_34MainloopSm90TmaGmmaWarpSpecializedILi4ENS5_IJNS4_1CILi2EEENSA_ILi1EEESC_EEENS1_35KernelTmaWarpSpecializedCooperativeEEENS5_IJNSA_ILi128EEENSA_ILi64EEESG_EEENS_10tfloat32_tENS5_IJlSC_lEEESJ_SK_NS4_8TiledMMAINS4_8MMA_AtomIJNS4_4SM904GMMA29MMA_64x64x8_F32TF32TF32_SS_TNILNSO_7ScaleInE1ELSQ_1EEEEEENS4_6LayoutISD_NS5_IJSC_NSA_ILi0EEESU_EEEEENS5_IJNS4_10UnderscoreESX_SX_EEEEENS4_13SM90_TMA_LOADENS4_14ComposedLayoutINS4_7SwizzleILi3ELi4ELi3EEENS4_18smem_ptr_flag_bitsILi32EEENST_INS5_IJNSA_ILi8EEENSA_ILi32EEEEEENS5_IJS17_SC_EEEEEEEvNS4_8identityENS4_23SM90_TMA_LOAD_MULTICASTES1B_vS1C_EENS_8epilogue10collective6detail29Sm90TmaWarpSpecializedAdapterINS1G_15DefaultEpilogueISJ_SK_SK_NS1F_6thread17LinearCombinationISJ_Li1EffLNS1K_9ScaleType4KindE0ELNS_15FloatRoundStyleE2ESJ_EENS1_15EpilogueDefaultEEEEEvvEEEEvNT_6ParamsE)
        /*0014*/ 	.word	0x00000000


	//----- nvinfo : EIATTR_MIN_STACK_SIZE
	.align		4
.L_17:
        /*0018*/ 	.byte	0x04, 0x12
        /*001a*/ 	.short	(.L_19 - .L_18)
	.align		4
.L_18:
        /*001c*/ 	.word	index@(_ZN7cutlass13device_kernelINS_4gemm6kernel13GemmUniversalIN4cute5tupleIJiiiiEEENS1_10collective13CollectiveMmaINS1_34MainloopSm90TmaGmmaWarpSpecializedILi4ENS5_IJNS4_1CILi2EEENSA_ILi1EEESC_EEENS1_35KernelTmaWarpSpecializedCooperativeEEENS5_IJNSA_ILi128EEENSA_ILi64EEESG_EEENS_10tfloat32_tENS5_IJlSC_lEEESJ_SK_NS4_8TiledMMAINS4_8MMA_AtomIJNS4_4SM904GMMA29MMA_64x64x8_F32TF32TF32_SS_TNILNSO_7ScaleInE1ELSQ_1EEEEEENS4_6LayoutISD_NS5_IJSC_NSA_ILi0EEESU_EEEEENS5_IJNS4_10UnderscoreESX_SX_EEEEENS4_13SM90_TMA_LOADENS4_14ComposedLayoutINS4_7SwizzleILi3ELi4ELi3EEENS4_18smem_ptr_flag_bitsILi32EEENST_INS5_IJNSA_ILi8EEENSA_ILi32EEEEEENS5_IJS17_SC_EEEEEEEvNS4_8identityENS4_23SM90_TMA_LOAD_MULTICASTES1B_vS1C_EENS_8epilogue10collective6detail29Sm90TmaWarpSpecializedAdapterINS1G_15DefaultEpilogueISJ_SK_SK_NS1F_6thread17LinearCombinationISJ_Li1EffLNS1K_9ScaleType4KindE0ELNS_15FloatRoundStyleE2ESJ_EENS1_15EpilogueDefaultEEEEEvvEEEEvNT_6ParamsE)
        /*0020*/ 	.word	0x00000000
.L_19:


//--------------------- .nv.compat                --------------------------
	.section	.nv.compat,"",@"SHT_CUDA_COMPAT_INFO"
	.align	4
        /*0000*/ 	.byte	0x02, 0x09, 0x01, 0x00, 0x02, 0x02, 0x04, 0x00, 0x02, 0x05, 0x05, 0x00, 0x03, 0x07, 0x01, 0x01
        /*0010*/ 	.byte	0x02, 0x03, 0x01, 0x00, 0x02, 0x06, 0x01, 0x00, 0x04, 0x0b, 0x08, 0x00, 0x00, 0x00, 0x00, 0x00
        /*0020*/ 	.byte	0x00, 0x00, 0x00, 0x00


//--------------------- .nv.info._ZN7cutlass13device_kernelINS_4gemm6kernel13GemmUniversalIN4cute5tupleIJiiiiEEENS1_10collective13CollectiveMmaINS1_34MainloopSm90TmaGmmaWarpSpecializedILi4ENS5_IJNS4_1CILi2EEENSA_ILi1EEESC_EEENS1_35KernelTmaWarpSpecializedCooperativeEEENS5_IJNSA_ILi128EEENSA_ILi64EEESG_EEENS_10tfloat32_tENS5_IJlSC_lEEESJ_SK_NS4_8TiledMMAINS4_8MMA_AtomIJNS4_4SM904GMMA29MMA_64x64x8_F32TF32TF32_SS_TNILNSO_7ScaleInE1ELSQ_1EEEEEENS4_6LayoutISD_NS5_IJSC_NSA_ILi0EEESU_EEEEENS5_IJNS4_10UnderscoreESX_SX_EEEEENS4_13SM90_TMA_LOADENS4_14ComposedLayoutINS4_7SwizzleILi3ELi4ELi3EEENS4_18smem_ptr_flag_bitsILi32EEENST_INS5_IJNSA_ILi8EEENSA_ILi32EEEEEENS5_IJS17_SC_EEEEEEEvNS4_8identityENS4_23SM90_TMA_LOAD_MULTICASTES1B_vS1C_EENS_8epilogue10collective6detail29Sm90TmaWarpSpecializedAdapterINS1G_15DefaultEpilogueISJ_SK_SK_NS1F_6thread17LinearCombinationISJ_Li1EffLNS1K_9ScaleType4KindE0ELNS_15FloatRoundStyleE2ESJ_EENS1_15EpilogueDefaultEEEEEvvEEEEvNT_6ParamsE --------------------------
	.section	.nv.info._ZN7cutlass13device_kernelINS_4gemm6kernel13GemmUniversalIN4cute5tupleIJiiiiEEENS1_10collective13CollectiveMmaINS1_34MainloopSm90TmaGmmaWarpSpecializedILi4ENS5_IJNS4_1CILi2EEENSA_ILi1EEESC_EEENS1_35KernelTmaWarpSpecializedCooperativeEEENS5_IJNSA_ILi128EEENSA_ILi64EEESG_EEENS_10tfloat32_tENS5_IJlSC_lEEESJ_SK_NS4_8TiledMMAINS4_8MMA_AtomIJNS4_4SM904GMMA29MMA_64x64x8_F32TF32TF32_SS_TNILNSO_7ScaleInE1ELSQ_1EEEEEENS4_6LayoutISD_NS5_IJSC_NSA_ILi0EEESU_EEEEENS5_IJNS4_10UnderscoreESX_SX_EEEEENS4_13SM90_TMA_LOADENS4_14ComposedLayoutINS4_7SwizzleILi3ELi4ELi3EEENS4_18smem_ptr_flag_bitsILi32EEENST_INS5_IJNSA_ILi8EEENSA_ILi32EEEEEENS5_IJS17_SC_EEEEEEEvNS4_8identityENS4_23SM90_TMA_LOAD_MULTICASTES1B_vS1C_EENS_8epilogue10collective6detail29Sm90TmaWarpSpecializedAdapterINS1G_15DefaultEpilogueISJ_SK_SK_NS1F_6thread17LinearCombinationISJ_Li1EffLNS1K_9ScaleType4KindE0ELNS_15FloatRoundStyleE2ESJ_EENS1_15EpilogueDefaultEEEEEvvEEEEvNT_6ParamsE,"",@"SHT_CUDA_INFO"
	.sectionflags	@""
	.align	4


	//----- nvinfo : EIATTR_CUDA_API_VERSION
	.align		4
        /*0000*/ 	.byte	0x04, 0x37
        /*0002*/ 	.short	(.L_21 - .L_20)
.L_20:
        /*0004*/ 	.word	0x00000082


	//----- nvinfo : EIATTR_KPARAM_INFO
	.align		4
.L_21:
        /*0008*/ 	.byte	0x04, 0x17
        /*000a*/ 	.short	(.L_23 - .L_22)
.L_22:
        /*000c*/ 	.word	0x00000000
        /*0010*/ 	.short	0x0000
        /*0012*/ 	.short	0x0070
        /*0014*/ 	.byte	0x00, 0xf0, 0x01, 0x10


	//----- nvinfo : EIATTR_SPARSE_MMA_MASK
	.align		4
.L_23:
        /*0018*/ 	.byte	0x03, 0x50
        /*001a*/ 	.short	0x0000


	//----- nvinfo : EIATTR_MAXREG_COUNT
	.align		4
        /*001c*/ 	.byte	0x03, 0x1b
        /*001e*/ 	.short	0x00a8


	//----- nvinfo : EIATTR_NUM_BARRIERS
	.align		4
        /*0020*/ 	.byte	0x02, 0x4c
        /*0022*/ 	.byte	0x01
	.zero		1


	//----- nvinfo : EIATTR_EXTERNS
	.align		4
        /*0024*/ 	.byte	0x04, 0x0f
        /*0026*/ 	.short	(.L_25 - .L_24)


	//   ....[0]....
	.align		4
.L_24:
        /*0028*/ 	.word	index@(__assertfail)


	//----- nvinfo : EIATTR_MERCURY_ISA_VERSION
	.align		4
.L_25:
        /*002c*/ 	.byte	0x03, 0x5f
        /*002e*/ 	.short	0x0101


	//----- nvinfo : EIATTR_INT_WARP_WIDE_INSTR_OFFSETS
	.align		4
        /*0030*/ 	.byte	0x04, 0x31
        /*0032*/ 	.short	(.L_27 - .L_26)


	//   ....[0]....
.L_26:
        /*0034*/ 	.word	0x00000490


	//   ....[1]....
        /*0038*/ 	.word	0x000004c0


	//   ....[2]....
        /*003c*/ 	.word	0x00000680


	//   ....[3]....
        /*0040*/ 	.word	0x00002970


	//----- nvinfo : EIATTR_COOP_GROUP_MASK_REGIDS
	.align		4
.L_27:
        /*0044*/ 	.byte	0x04, 0x29
        /*0046*/ 	.short	(.L_29 - .L_28)


	//   ....[0]....
.L_28:
        /*0048*/ 	.word	0xffffffff


	//   ....[1]....
        /*004c*/ 	.word	0xffffffff


	//   ....[2]....
        /*0050*/ 	.word	0xffffffff


	//   ....[3]....
        /*0054*/ 	.word	0xffffffff


	//   ....[4]....
        /*0058*/ 	.word	0xffffffff


	//   ....[5]....
        /*005c*/ 	.word	0xffffffff


	//----- nvinfo : EIATTR_COOP_GROUP_INSTR_OFFSETS
	.align		4
.L_29:
        /*0060*/ 	.byte	0x04, 0x28
        /*0062*/ 	.short	(.L_31 - .L_30)


	//   ....[0]....
.L_30:
        /*0064*/ 	.word	0x00000060


	//   ....[1]....
        /*0068*/ 	.word	0x00000070


	//   ....[2]....
        /*006c*/ 	.word	0x00000130


	//   ....[3]....
        /*0070*/ 	.word	0x000002d0


	//   ....[4]....
        /*0074*/ 	.word	0x00000800


	//   ....[5]....
        /*0078*/ 	.word	0x00001480


	//----- nvinfo : EIATTR_REG_RECONFIG
	.align		4
.L_31:
        /*007c*/ 	.byte	0x01, 0x54
	.zero		2


	//----- nvinfo : EIATTR_SYSCALL_OFFSETS
	.align		4
        /*0080*/ 	.byte	0x04, 0x46
        /*0082*/ 	.short	(.L_33 - .L_32)


	//   ....[0]....
.L_32:
        /*0084*/ 	.word	0x00001670


	//----- nvinfo : EIATTR_MBARRIER_INSTR_OFFSETS
	.align		4
.L_33:
        /*0088*/ 	.byte	0x04, 0x39
        /*008a*/ 	.short	(.L_35 - .L_34)


	//   ....[0]....
.L_34:
        /*008c*/ 	.word	0x00000230
        /*0090*/ 	.word	0x000000ff
        /*0094*/ 	.word	0x00000000
        /*0098*/ 	.short	0x0100
        /*009a*/ 	.byte	0x08
	.zero		1


	//   ....[1]....
        /*009c*/ 	.word	0x00000240
        /*00a0*/ 	.word	0x000000ff
        /*00a4*/ 	.word	0x00000020
        /*00a8*/ 	.short	0x0100
        /*00aa*/ 	.byte	0x08
	.zero		1


	//   ....[2]....
        /*00ac*/ 	.word	0x00000250
        /*00b0*/ 	.word	0x000000ff
        /*00b4*/ 	.word	0x00000008
        /*00b8*/ 	.short	0x0100
        /*00ba*/ 	.byte	0x08
	.zero		1


	//   ....[3]....
        /*00bc*/ 	.word	0x00000260
        /*00c0*/ 	.word	0x000000ff
        /*00c4*/ 	.word	0x00000028
        /*00c8*/ 	.short	0x0100
        /*00ca*/ 	.byte	0x08
	.zero		1


	//   ....[4]....
        /*00cc*/ 	.word	0x00000270
        /*00d0*/ 	.word	0x000000ff
        /*00d4*/ 	.word	0x00000010
        /*00d8*/ 	.short	0x0100
        /*00da*/ 	.byte	0x08
	.zero		1


	//   ....[5]....
        /*00dc*/ 	.word	0x00000280
        /*00e0*/ 	.word	0x000000ff
        /*00e4*/ 	.word	0x00000030
        /*00e8*/ 	.short	0x0100
        /*00ea*/ 	.byte	0x08
	.zero		1


	//   ....[6]....
        /*00ec*/ 	.word	0x00000290
        /*00f0*/ 	.word	0x000000ff
        /*00f4*/ 	.word	0x00000018
        /*00f8*/ 	.short	0x0100
        /*00fa*/ 	.byte	0x08
	.zero		1


	//   ....[7]....
        /*00fc*/ 	.word	0x000002a0
        /*0100*/ 	.word	0x000000ff
        /*0104*/ 	.word	0x00000038
        /*0108*/ 	.short	0x0100
        /*010a*/ 	.byte	0x08
	.zero		1


	//   ....[8]....
        /*010c*/ 	.word	0x00000720
        /*0110*/ 	.word	0x000000ff
        /*0114*/ 	.word	0x00000050
        /*0118*/ 	.short	0x0100
        /*011a*/ 	.byte	0x06
	.zero		1


	//   ....[9]....
        /*011c*/ 	.word	0x000007a0
        /*0120*/ 	.word	0x000000ff
        /*0124*/ 	.word	0x00000058
        /*0128*/ 	.short	0x0100
        /*012a*/ 	.byte	0x06
	.zero		1


	//   ....[10]....
        /*012c*/ 	.word	0x00001730
        /*0130*/ 	.word	0x00000003
        /*0134*/ 	.word	0x00000000
        /*0138*/ 	.short	0x010a
        /*013a*/ 	.byte	0x3f
	.zero		1


	//   ....[11]....
        /*013c*/ 	.word	0x00001790
        /*0140*/ 	.word	0x00000003
        /*0144*/ 	.word	0x00000000
        /*0148*/ 	.short	0x010a
        /*014a*/ 	.byte	0x3f
	.zero		1


	//   ....[12]....
        /*014c*/ 	.word	0x00002040
        /*0150*/ 	.word	0x00000005
        /*0154*/ 	.word	0x00000000
        /*0158*/ 	.short	0x010a
        /*015a*/ 	.byte	0x3f
	.zero		1


	//   ....[13]....
        /*015c*/ 	.word	0x00002080
        /*0160*/ 	.word	0x00000005
        /*0164*/ 	.word	0x00000000
        /*0168*/ 	.short	0x010a
        /*016a*/ 	.byte	0x3f
	.zero		1


	//   ....[14]....
        /*016c*/ 	.word	0x00002820
        /*0170*/ 	.word	0x00000004
        /*0174*/ 	.word	0x00000000
        /*0178*/ 	.short	0x0101
        /*017a*/ 	.byte	0x3f
	.zero		1


	//   ....[15]....
        /*017c*/ 	.word	0x000029e0
        /*0180*/ 	.word	0x00000000
        /*0184*/ 	.word	0x00000000
        /*0188*/ 	.short	0x0101
        /*018a*/ 	.byte	0x3f
	.zero		1


	//   ....[16]....
        /*018c*/ 	.word	0x00005c70
        /*0190*/ 	.word	0x00000017
        /*0194*/ 	.word	0x00000020
        /*0198*/ 	.short	0x010a
        /*019a*/ 	.byte	0x3f
	.zero		1


	//   ....[17]....
        /*019c*/ 	.word	0x00006250
        /*01a0*/ 	.word	0x00000005
        /*01a4*/ 	.word	0x00000058
        /*01a8*/ 	.short	0x0101
        /*01aa*/ 	.byte	0x3f
	.zero		1


	//   ....[18]....
        /*01ac*/ 	.word	0x00006970
        /*01b0*/ 	.word	0x00000007
        /*01b4*/ 	.word	0x00000000
        /*01b8*/ 	.short	0x010a
        /*01ba*/ 	.byte	0x3f
	.zero		1


	//   ....[19]....
        /*01bc*/ 	.word	0x000069f0
        /*01c0*/ 	.word	0x00000006
        /*01c4*/ 	.word	0x00000000
        /*01c8*/ 	.short	0x010a
        /*01ca*/ 	.byte	0x3f
	.zero		1


	//   ....[20]....
        /*01cc*/ 	.word	0x00006a80
        /*01d0*/ 	.word	0x00000007
        /*01d4*/ 	.word	0x00000000
        /*01d8*/ 	.short	0x010a
        /*01da*/ 	.byte	0x3f
	.zero		1


	//   ....[21]....
        /*01dc*/ 	.word	0x00006b10
        /*01e0*/ 	.word	0x00000005
        /*01e4*/ 	.word	0x00000000
        /*01e8*/ 	.short	0x010a
        /*01ea*/ 	.byte	0x3f
	.zero		1


	//   ....[22]....
        /*01ec*/ 	.word	0x00006b70
        /*01f0*/ 	.word	0x00000003
        /*01f4*/ 	.word	0x00000000
        /*01f8*/ 	.short	0x010a
        /*01fa*/ 	.byte	0x3f
	.zero		1


	//   ....[23]....
        /*01fc*/ 	.word	0x00006bc0
        /*0200*/ 	.word	0x00000005
        /*0204*/ 	.word	0x00000000
        /*0208*/ 	.short	0x010a
        /*020a*/ 	.byte	0x3f
	.zero		1


	//   ....[24]....
        /*020c*/ 	.word	0x00006c90
        /*0210*/ 	.word	0x00000017
        /*0214*/ 	.word	0x00000020
        /*0218*/ 	.short	0x010a
        /*021a*/ 	.byte	0x3f
	.zero		1


	//   ....[25]....
        /*021c*/ 	.word	0x00006d60
        /*0220*/ 	.word	0x00000007
        /*0224*/ 	.word	0x00000000
        /*0228*/ 	.short	0x010a
        /*022a*/ 	.byte	0x3f
	.zero		1


	//   ....[26]....
        /*022c*/ 	.word	0x00006db0
        /*0230*/ 	.word	0x00000006
        /*0234*/ 	.word	0x00000000
        /*0238*/ 	.short	0x010a
        /*023a*/ 	.byte	0x3f
	.zero		1


	//   ....[27]....
        /*023c*/ 	.word	0x00006e00
        /*0240*/ 	.word	0x00000007
        /*0244*/ 	.word	0x00000000
        /*0248*/ 	.short	0x010a
        /*024a*/ 	.byte	0x3f
	.zero		1


	//----- nvinfo : EIATTR_NUM_MBARRIERS
	.align		4
.L_35:
        /*024c*/ 	.byte	0x03, 0x38
        /*024e*/ 	.short	0x000a


	//----- nvinfo : EIATTR_EXIT_INSTR_OFFSETS
	.align		4
        /*0250*/ 	.byte	0x04, 0x1c
        /*0252*/ 	.short	(.L_37 - .L_36)


	//   ....[0]....
.L_36:
        /*0254*/ 	.word	0x000009d0


	//   ....[1]....
        /*0258*/ 	.word	0x000011e0


	//   ....[2]....
        /*025c*/ 	.word	0x000053f0


	//   ....[3]....
        /*0260*/ 	.word	0x00005950


	//   ....[4]....
        /*0264*/ 	.word	0x00006b60


	//----- nvinfo : EIATTR_MAX_THREADS
	.align		4
.L_37:
        /*0268*/ 	.byte	0x04, 0x05
        /*026a*/ 	.short	(.L_39 - .L_38)
.L_38:
        /*026c*/ 	.word	0x00000180
        /*0270*/ 	.word	0x00000001
        /*0274*/ 	.word	0x00000001


	//----- nvinfo : EIATTR_CRS_STACK_SIZE
	.align		4
.L_39:
        /*0278*/ 	.byte	0x04, 0x1e
        /*027a*/ 	.short	(.L_41 - .L_40)
.L_40:
        /*027c*/ 	.word	0x00000000


	//----- nvinfo : EIATTR_CBANK_PARAM_SIZE
	.align		4
.L_41:
        /*0280*/ 	.byte	0x03, 0x19
        /*0282*/ 	.short	0x0470


	//----- nvinfo : EIATTR_PARAM_CBANK
	.align		4
        /*0284*/ 	.byte	0x04, 0x0a
        /*0286*/ 	.short	(.L_43 - .L_42)
	.align		4
.L_42:
        /*0288*/ 	.word	index@(.nv.constant0._ZN7cutlass13device_kernelINS_4gemm6kernel13GemmUniversalIN4cute5tupleIJiiiiEEENS1_10collective13CollectiveMmaINS1_34MainloopSm90TmaGmmaWarpSpecializedILi4ENS5_IJNS4_1CILi2EEENSA_ILi1EEESC_EEENS1_35KernelTmaWarpSpecializedCooperativeEEENS5_IJNSA_ILi128EEENSA_ILi64EEESG_EEENS_10tfloat32_tENS5_IJlSC_lEEESJ_SK_NS4_8TiledMMAINS4_8MMA_AtomIJNS4_4SM904GMMA29MMA_64x64x8_F32TF32TF32_SS_TNILNSO_7ScaleInE1ELSQ_1EEEEEENS4_6LayoutISD_NS5_IJSC_NSA_ILi0EEESU_EEEEENS5_IJNS4_10UnderscoreESX_SX_EEEEENS4_13SM90_TMA_LOADENS4_14ComposedLayoutINS4_7SwizzleILi3ELi4ELi3EEENS4_18smem_ptr_flag_bitsILi32EEENST_INS5_IJNSA_ILi8EEENSA_ILi32EEEEEENS5_IJS17_SC_EEEEEEEvNS4_8identityENS4_23SM90_TMA_LOAD_MULTICASTES1B_vS1C_EENS_8epilogue10collective6detail29Sm90TmaWarpSpecializedAdapterINS1G_15DefaultEpilogueISJ_SK_SK_NS1F_6thread17LinearCombinationISJ_Li1EffLNS1K_9ScaleType4KindE0ELNS_15FloatRoundStyleE2ESJ_EENS1_15EpilogueDefaultEEEEEvvEEEEvNT_6ParamsE)
        /*028c*/ 	.short	0x0210
        /*028e*/ 	.short	0x0470


	//----- nvinfo : EIATTR_SW_WAR
	.align		4
.L_43:
        /*0290*/ 	.byte	0x04, 0x36
        /*0292*/ 	.short	(.L_45 - .L_44)
.L_44:
        /*0294*/ 	.word	0x00000008
.L_45:


//--------------------- .nv.callgraph             --------------------------
	.section	.nv.callgraph,"",@"SHT_CUDA_CALLGRAPH"
	.align	4
	.sectionentsize	8
	.align		4
        /*0000*/ 	.word	0x00000000
	.align		4
        /*0004*/ 	.word	0xffffffff
	.align		4
        /*0008*/ 	.word	index@(_ZN7cutlass13device_kernelINS_4gemm6kernel13GemmUniversalIN4cute5tupleIJiiiiEEENS1_10collective13CollectiveMmaINS1_34MainloopSm90TmaGmmaWarpSpecializedILi4ENS5_IJNS4_1CILi2EEENSA_ILi1EEESC_EEENS1_35KernelTmaWarpSpecializedCooperativeEEENS5_IJNSA_ILi128EEENSA_ILi64EEESG_EEENS_10tfloat32_tENS5_IJlSC_lEEESJ_SK_NS4_8TiledMMAINS4_8MMA_AtomIJNS4_4SM904GMMA29MMA_64x64x8_F32TF32TF32_SS_TNILNSO_7ScaleInE1ELSQ_1EEEEEENS4_6LayoutISD_NS5_IJSC_NSA_ILi0EEESU_EEEEENS5_IJNS4_10UnderscoreESX_SX_EEEEENS4_13SM90_TMA_LOADENS4_14ComposedLayoutINS4_7SwizzleILi3ELi4ELi3EEENS4_18smem_ptr_flag_bitsILi32EEENST_INS5_IJNSA_ILi8EEENSA_ILi32EEEEEENS5_IJS17_SC_EEEEEEEvNS4_8identityENS4_23SM90_TMA_LOAD_MULTICASTES1B_vS1C_EENS_8epilogue10collective6detail29Sm90TmaWarpSpecializedAdapterINS1G_15DefaultEpilogueISJ_SK_SK_NS1F_6thread17LinearCombinationISJ_Li1EffLNS1K_9ScaleType4KindE0ELNS_15FloatRoundStyleE2ESJ_EENS1_15EpilogueDefaultEEEEEvvEEEEvNT_6ParamsE)
	.align		4
        /*000c*/ 	.word	index@(__assertfail)
	.align		4
        /*0010*/ 	.word	0x00000000
	.align		4
        /*0014*/ 	.word	0xfffffffe
	.align		4
        /*0018*/ 	.word	0x00000000
	.align		4
        /*001c*/ 	.word	0xfffffffd
	.align		4
        /*0020*/ 	.word	0x00000000
	.align		4
        /*0024*/ 	.word	0xfffffffc


//--------------------- .nv.constant4             --------------------------
	.section	.nv.constant4,"a",@progbits
	.align	8
	.align		8
.nv.constant4:
        /*0000*/ 	.dword	__assertfail
	.align		8
        /*0008*/ 	.dword	__unnamed_1
	.align		8
        /*0010*/ 	.dword	_ZN39_INTERNAL_df6bf264_4_k_cu_b04079a3_69904cuda3std3__45__cpo5beginE
	.align		8
        /*0018*/ 	.dword	_ZN39_INTERNAL_df6bf264_4_k_cu_b04079a3_69904cuda3std3__45__cpo3endE
	.align		8
        /*0020*/ 	.dword	_ZN39_INTERNAL_df6bf264_4_k_cu_b04079a3_69904cuda3std3__45__cpo6cbeginE
	.align		8
        /*0028*/ 	.dword	_ZN39_INTERNAL_df6bf264_4_k_cu_b04079a3_69904cuda3std3__45__cpo4cendE
	.align		8
        /*0030*/ 	.dword	_ZN39_INTERNAL_df6bf264_4_k_cu_b04079a3_69904cuda3std3__441_GLOBAL__N__df6bf264_4_k_cu_b04079a3_69906ignoreE
	.align		8
        /*0038*/ 	.dword	_ZN39_INTERNAL_df6bf264_4_k_cu_b04079a3_69904cuda3std3__419piecewise_constructE
	.align		8
        /*0040*/ 	.dword	_ZN39_INTERNAL_df6bf264_4_k_cu_b04079a3_69904cuda3std3__48in_placeE
	.align		8
        /*0048*/ 	.dword	_ZN39_INTERNAL_df6bf264_4_k_cu_b04079a3_69904cuda3std6ranges3__45__cpo4swapE
	.align		8
        /*0050*/ 	.dword	_ZN39_INTERNAL_df6bf264_4_k_cu_b04079a3_69904cuda3std6ranges3__45__cpo9iter_moveE
	.align		8
        /*0058*/ 	.dword	_ZN39_INTERNAL_df6bf264_4_k_cu_b04079a3_69904cute7productE
	.align		8
        /*0060*/ 	.dword	_ZN39_INTERNAL_df6bf264_4_k_cu_b04079a3_69904cute1_E
	.align		8
        /*0068*/ 	.dword	$str$22
	.align		8
        /*0070*/ 	.dword	$str$23


//--------------------- .text._ZN7cutlass13device_kernelINS_4gemm6kernel13GemmUniversalIN4cute5tupleIJiiiiEEENS1_10collective13CollectiveMmaINS1_34MainloopSm90TmaGmmaWarpSpecializedILi4ENS5_IJNS4_1CILi2EEENSA_ILi1EEESC_EEENS1_35KernelTmaWarpSpecializedCooperativeEEENS5_IJNSA_ILi128EEENSA_ILi64EEESG_EEENS_10tfloat32_tENS5_IJlSC_lEEESJ_SK_NS4_8TiledMMAINS4_8MMA_AtomIJNS4_4SM904GMMA29MMA_64x64x8_F32TF32TF32_SS_TNILNSO_7ScaleInE1ELSQ_1EEEEEENS4_6LayoutISD_NS5_IJSC_NSA_ILi0EEESU_EEEEENS5_IJNS4_10UnderscoreESX_SX_EEEEENS4_13SM90_TMA_LOADENS4_14ComposedLayoutINS4_7SwizzleILi3ELi4ELi3EEENS4_18smem_ptr_flag_bitsILi32EEENST_INS5_IJNSA_ILi8EEENSA_ILi32EEEEEENS5_IJS17_SC_EEEEEEEvNS4_8identityENS4_23SM90_TMA_LOAD_MULTICASTES1B_vS1C_EENS_8epilogue10collective6detail29Sm90TmaWarpSpecializedAdapterINS1G_15DefaultEpilogueISJ_SK_SK_NS1F_6thread17LinearCombinationISJ_Li1EffLNS1K_9ScaleType4KindE0ELNS_15FloatRoundStyleE2ESJ_EENS1_15EpilogueDefaultEEEEEvvEEEEvNT_6ParamsE --------------------------
	.section	.text._ZN7cutlass13device_kernelINS_4gemm6kernel13GemmUniversalIN4cute5tupleIJiiiiEEENS1_10collective13CollectiveMmaINS1_34MainloopSm90TmaGmmaWarpSpecializedILi4ENS5_IJNS4_1CILi2EEENSA_ILi1EEESC_EEENS1_35KernelTmaWarpSpecializedCooperativeEEENS5_IJNSA_ILi128EEENSA_ILi64EEESG_EEENS_10tfloat32_tENS5_IJlSC_lEEESJ_SK_NS4_8TiledMMAINS4_8MMA_AtomIJNS4_4SM904GMMA29MMA_64x64x8_F32TF32TF32_SS_TNILNSO_7ScaleInE1ELSQ_1EEEEEENS4_6LayoutISD_NS5_IJSC_NSA_ILi0EEESU_EEEEENS5_IJNS4_10UnderscoreESX_SX_EEEEENS4_13SM90_TMA_LOADENS4_14ComposedLayoutINS4_7SwizzleILi3ELi4ELi3EEENS4_18smem_ptr_flag_bitsILi32EEENST_INS5_IJNSA_ILi8EEENSA_ILi32EEEEEENS5_IJS17_SC_EEEEEEEvNS4_8identityENS4_23SM90_TMA_LOAD_MULTICASTES1B_vS1C_EENS_8epilogue10collective6detail29Sm90TmaWarpSpecializedAdapterINS1G_15DefaultEpilogueISJ_SK_SK_NS1F_6thread17LinearCombinationISJ_Li1EffLNS1K_9ScaleType4KindE0ELNS_15FloatRoundStyleE2ESJ_EENS1_15EpilogueDefaultEEEEEvvEEEEvNT_6ParamsE,"ax",@progbits
	.align	128
.text._ZN7cutlass13device_kernelINS_4gemm6kernel13GemmUniversalIN4cute5tupleIJiiiiEEENS1_10collective13CollectiveMmaINS1_34MainloopSm90TmaGmmaWarpSpecializedILi4ENS5_IJNS4_1CILi2EEENSA_ILi1EEESC_EEENS1_35KernelTmaWarpSpecializedCooperativeEEENS5_IJNSA_ILi128EEENSA_ILi64EEESG_EEENS_10tfloat32_tENS5_IJlSC_lEEESJ_SK_NS4_8TiledMMAINS4_8MMA_AtomIJNS4_4SM904GMMA29MMA_64x64x8_F32TF32TF32_SS_TNILNSO_7ScaleInE1ELSQ_1EEEEEENS4_6LayoutISD_NS5_IJSC_NSA_ILi0EEESU_EEEEENS5_IJNS4_10UnderscoreESX_SX_EEEEENS4_13SM90_TMA_LOADENS4_14ComposedLayoutINS4_7SwizzleILi3ELi4ELi3EEENS4_18smem_ptr_flag_bitsILi32EEENST_INS5_IJNSA_ILi8EEENSA_ILi32EEEEEENS5_IJS17_SC_EEEEEEEvNS4_8identityENS4_23SM90_TMA_LOAD_MULTICASTES1B_vS1C_EENS_8epilogue10collective6detail29Sm90TmaWarpSpecializedAdapterINS1G_15DefaultEpilogueISJ_SK_SK_NS1F_6thread17LinearCombinationISJ_Li1EffLNS1K_9ScaleType4KindE0ELNS_15FloatRoundStyleE2ESJ_EENS1_15EpilogueDefaultEEEEEvvEEEEvNT_6ParamsE:
        .type           _ZN7cutlass13device_kernelINS_4gemm6kernel13GemmUniversalIN4cute5tupleIJiiiiEEENS1_10collective13CollectiveMmaINS1_34MainloopSm90TmaGmmaWarpSpecializedILi4ENS5_IJNS4_1CILi2EEENSA_ILi1EEESC_EEENS1_35KernelTmaWarpSpecializedCooperativeEEENS5_IJNSA_ILi128EEENSA_ILi64EEESG_EEENS_10tfloat32_tENS5_IJlSC_lEEESJ_SK_NS4_8TiledMMAINS4_8MMA_AtomIJNS4_4SM904GMMA29MMA_64x64x8_F32TF32TF32_SS_TNILNSO_7ScaleInE1ELSQ_1EEEEEENS4_6LayoutISD_NS5_IJSC_NSA_ILi0EEESU_EEEEENS5_IJNS4_10UnderscoreESX_SX_EEEEENS4_13SM90_TMA_LOADENS4_14ComposedLayoutINS4_7SwizzleILi3ELi4ELi3EEENS4_18smem_ptr_flag_bitsILi32EEENST_INS5_IJNSA_ILi8EEENSA_ILi32EEEEEENS5_IJS17_SC_EEEEEEEvNS4_8identityENS4_23SM90_TMA_LOAD_MULTICASTES1B_vS1C_EENS_8epilogue10collective6detail29Sm90TmaWarpSpecializedAdapterINS1G_15DefaultEpilogueISJ_SK_SK_NS1F_6thread17LinearCombinationISJ_Li1EffLNS1K_9ScaleType4KindE0ELNS_15FloatRoundStyleE2ESJ_EENS1_15EpilogueDefaultEEEEEvvEEEEvNT_6ParamsE,@function
        .size           _ZN7cutlass13device_kernelINS_4gemm6kernel13GemmUniversalIN4cute5tupleIJiiiiEEENS1_10collective13CollectiveMmaINS1_34MainloopSm90TmaGmmaWarpSpecializedILi4ENS5_IJNS4_1CILi2EEENSA_ILi1EEESC_EEENS1_35KernelTmaWarpSpecializedCooperativeEEENS5_IJNSA_ILi128EEENSA_ILi64EEESG_EEENS_10tfloat32_tENS5_IJlSC_lEEESJ_SK_NS4_8TiledMMAINS4_8MMA_AtomIJNS4_4SM904GMMA29MMA_64x64x8_F32TF32TF32_SS_TNILNSO_7ScaleInE1ELSQ_1EEEEEENS4_6LayoutISD_NS5_IJSC_NSA_ILi0EEESU_EEEEENS5_IJNS4_10UnderscoreESX_SX_EEEEENS4_13SM90_TMA_LOADENS4_14ComposedLayoutINS4_7SwizzleILi3ELi4ELi3EEENS4_18smem_ptr_flag_bitsILi32EEENST_INS5_IJNSA_ILi8EEENSA_ILi32EEEEEENS5_IJS17_SC_EEEEEEEvNS4_8identityENS4_23SM90_TMA_LOAD_MULTICASTES1B_vS1C_EENS_8epilogue10collective6detail29Sm90TmaWarpSpecializedAdapterINS1G_15DefaultEpilogueISJ_SK_SK_NS1F_6thread17LinearCombinationISJ_Li1EffLNS1K_9ScaleType4KindE0ELNS_15FloatRoundStyleE2ESJ_EENS1_15EpilogueDefaultEEEEEvvEEEEvNT_6ParamsE,(.L_x_133 - _ZN7cutlass13device_kernelINS_4gemm6kernel13GemmUniversalIN4cute5tupleIJiiiiEEENS1_10collective13CollectiveMmaINS1_34MainloopSm90TmaGmmaWarpSpecializedILi4ENS5_IJNS4_1CILi2EEENSA_ILi1EEESC_EEENS1_35KernelTmaWarpSpecializedCooperativeEEENS5_IJNSA_ILi128EEENSA_ILi64EEESG_EEENS_10tfloat32_tENS5_IJlSC_lEEESJ_SK_NS4_8TiledMMAINS4_8MMA_AtomIJNS4_4SM904GMMA29MMA_64x64x8_F32TF32TF32_SS_TNILNSO_7ScaleInE1ELSQ_1EEEEEENS4_6LayoutISD_NS5_IJSC_NSA_ILi0EEESU_EEEEENS5_IJNS4_10UnderscoreESX_SX_EEEEENS4_13SM90_TMA_LOADENS4_14ComposedLayoutINS4_7SwizzleILi3ELi4ELi3EEENS4_18smem_ptr_flag_bitsILi32EEENST_INS5_IJNSA_ILi8EEENSA_ILi32EEEEEENS5_IJS17_SC_EEEEEEEvNS4_8identityENS4_23SM90_TMA_LOAD_MULTICASTES1B_vS1C_EENS_8epilogue10collective6detail29Sm90TmaWarpSpecializedAdapterINS1G_15DefaultEpilogueISJ_SK_SK_NS1F_6thread17LinearCombinationISJ_Li1EffLNS1K_9ScaleType4KindE0ELNS_15FloatRoundStyleE2ESJ_EENS1_15EpilogueDefaultEEEEEvvEEEEvNT_6ParamsE)
        .other          _ZN7cutlass13device_kernelINS_4gemm6kernel13GemmUniversalIN4cute5tupleIJiiiiEEENS1_10collective13CollectiveMmaINS1_34MainloopSm90TmaGmmaWarpSpecializedILi4ENS5_IJNS4_1CILi2EEENSA_ILi1EEESC_EEENS1_35KernelTmaWarpSpecializedCooperativeEEENS5_IJNSA_ILi128EEENSA_ILi64EEESG_EEENS_10tfloat32_tENS5_IJlSC_lEEESJ_SK_NS4_8TiledMMAINS4_8MMA_AtomIJNS4_4SM904GMMA29MMA_64x64x8_F32TF32TF32_SS_TNILNSO_7ScaleInE1ELSQ_1EEEEEENS4_6LayoutISD_NS5_IJSC_NSA_ILi0EEESU_EEEEENS5_IJNS4_10UnderscoreESX_SX_EEEEENS4_13SM90_TMA_LOADENS4_14ComposedLayoutINS4_7SwizzleILi3ELi4ELi3EEENS4_18smem_ptr_flag_bitsILi32EEENST_INS5_IJNSA_ILi8EEENSA_ILi32EEEEEENS5_IJS17_SC_EEEEEEEvNS4_8identityENS4_23SM90_TMA_LOAD_MULTICASTES1B_vS1C_EENS_8epilogue10collective6detail29Sm90TmaWarpSpecializedAdapterINS1G_15DefaultEpilogueISJ_SK_SK_NS1F_6thread17LinearCombinationISJ_Li1EffLNS1K_9ScaleType4KindE0ELNS_15FloatRoundStyleE2ESJ_EENS1_15EpilogueDefaultEEEEEvvEEEEvNT_6ParamsE,@"STO_CUDA_ENTRY STV_DEFAULT"
_ZN7cutlass13device_kernelINS_4gemm6kernel13GemmUniversalIN4cute5tupleIJiiiiEEENS1_10collective13CollectiveMmaINS1_34MainloopSm90TmaGmmaWarpSpecializedILi4ENS5_IJNS4_1CILi2EEENSA_ILi1EEESC_EEENS1_35KernelTmaWarpSpecializedCooperativeEEENS5_IJNSA_ILi128EEENSA_ILi64EEESG_EEENS_10tfloat32_tENS5_IJlSC_lEEESJ_SK_NS4_8TiledMMAINS4_8MMA_AtomIJNS4_4SM904GMMA29MMA_64x64x8_F32TF32TF32_SS_TNILNSO_7ScaleInE1ELSQ_1EEEEEENS4_6LayoutISD_NS5_IJSC_NSA_ILi0EEESU_EEEEENS5_IJNS4_10UnderscoreESX_SX_EEEEENS4_13SM90_TMA_LOADENS4_14ComposedLayoutINS4_7SwizzleILi3ELi4ELi3EEENS4_18smem_ptr_flag_bitsILi32EEENST_INS5_IJNSA_ILi8EEENSA_ILi32EEEEEENS5_IJS17_SC_EEEEEEEvNS4_8identityENS4_23SM90_TMA_LOAD_MULTICASTES1B_vS1C_EENS_8epilogue10collective6detail29Sm90TmaWarpSpecializedAdapterINS1G_15DefaultEpilogueISJ_SK_SK_NS1F_6thread17LinearCombinationISJ_Li1EffLNS1K_9ScaleType4KindE0ELNS_15FloatRoundStyleE2ESJ_EENS1_15EpilogueDefaultEEEEEvvEEEEvNT_6ParamsE:
[----:B------:R-:W0:Y:S01]  /*0000*/  LDC R1, c[0x0][0x28] ;  /* 0x00000a00ff017b82 */ /* 0x000e220000000800 */
[----:B------:R-:W1:Y:S01]  /*0010*/  S2R R63, SR_TID.X ;  /* 0x00000000003f7919 */ /* 0x000e620000002100 */
[----:B------:R-:W-:Y:S01]  /*0020*/  ELECT P0, URZ, PT ;  /* 0x00000000003f782f */ /* 0x000fe20003800000 */
[----:B------:R-:W-:Y:S01]  /*0030*/  BSSY B0, `(.L_x_0) ;  /* 0x000000f000007945 */ /* 0x000fe20003800000 */
[--C-:B-1----:R-:W-:Y:S02]  /*0040*/  SHF.R.U32.HI R0, RZ, 0x5, R63.reuse ;  /* 0x00000005ff007819 */ /* 0x102fe4000001163f */
[----:B------:R-:W-:-:S03]  /*0050*/  SHF.R.U32.HI R6, RZ, 0x7, R63 ;  /* 0x00000007ff067819 */ /* 0x000fc6000001163f */
[----:B------:R-:W1:Y:S04]  /*0060*/  SHFL.IDX PT, R3, R0, RZ, 0x1f ;  /* 0x00001fff00037589 */ /* 0x000e6800000e0000 */
[----:B------:R2:W3:Y:S01]  /*0070*/  SHFL.IDX PT, R2, R6, RZ, 0x1f ;  /* 0x00001fff06027589 */ /* 0x0004e200000e0000 */
[----:B-1----:R-:W-:-:S13]  /*0080*/  ISETP.NE.OR P0, PT, R3, RZ, !P0 ;  /* 0x000000ff0300720c */ /* 0x002fda0004705670 */
[----:B0-23--:R-:W-:Y:S05]  /*0090*/  @P0 BRA `(.L_x_1) ;  /* 0x0000000000200947 */ /* 0x00dfea0003800000 */
[----:B------:R-:W-:Y:S02]  /*00a0*/  ULDC.64 UR4, c[0x0][0x198] ;  /* 0x0000660000047ab9 */ /* 0x000fe40000000a00 */
[----:B------:R-:W-:Y:S02]  /*00b0*/  UIADD3 UR6, UP0, UR4, 0xf0, URZ ;  /* 0x000000f004067890 */ /* 0x000fe4000ff1e03f */
[----:B------:R-:W-:Y:S02]  /*00c0*/  UIADD3 UR4, UP1, UR4, 0x1f0, URZ ;  /* 0x000001f004047890 */ /* 0x000fe4000ff3e03f */
[----:B------:R-:W-:Y:S02]  /*00d0*/  UIADD3.X UR7, URZ, UR5, URZ, UP0, !UPT ;  /* 0x000000053f077290 */ /* 0x000fe400087fe43f */
[----:B------:R-:W-:-:S07]  /*00e0*/  UIADD3.X UR5, URZ, UR5, URZ, UP1, !UPT ;  /* 0x000000053f057290 */ /* 0x000fce0008ffe43f */
[----:B------:R0:W-:Y:S02]  /*00f0*/  UTMACCTL.PF [UR6] ;  /* 0x00000000060079b9 */ /* 0x0001e40008040000 */
[----:B------:R0:W-:Y:S02]  /*0100*/  UTMACCTL.PF [UR4] ;  /* 0x00000000040079b9 */ /* 0x0001e40008040000 */
[----:B0-----:R-:W-:Y:S01]  /*0110*/  NOP ;  /* 0x0000000000007918 */ /* 0x001fe20000000000 */
.L_x_1:
[----:B------:R-:W-:Y:S05]  /*0120*/  BSYNC B0 ;  /* 0x0000000000007941 */ /* 0x000fea0003800000 */
.L_x_0:
[----:B------:R-:W0:Y:S02]  /*0130*/  SHFL.IDX PT, R5, R0, RZ, 0x1f ;  /* 0x00001fff00057589 */ /* 0x000e2400000e0000 */
[----:B0-----:R-:W-:-:S13]  /*0140*/  ISETP.NE.AND P0, PT, R5, RZ, PT ;  /* 0x000000ff0500720c */ /* 0x001fda0003f05270 */
[----:B------:R-:W-:Y:S05]  /*0150*/  @P0 BRA `(.L_x_2) ;  /* 0x0000000000580947 */ /* 0x000fea0003800000 */
[----:B------:R-:W0:Y:S01]  /*0160*/  S2UR UR8, SR_CgaCtaId ;  /* 0x00000000000879c3 */ /* 0x000e220000008800 */
[----:B------:R-:W-:Y:S01]  /*0170*/  UMOV UR4, 0x400 ;  /* 0x0000040000047882 */ /* 0x000fe20000000000 */
[----:B------:R-:W-:Y:S01]  /*0180*/  UMOV UR5, 0x1 ;  /* 0x0000000100057882 */ /* 0x000fe20000000000 */
[----:B------:R-:W-:Y:S01]  /*0190*/  UMOV UR6, 0x4 ;  /* 0x0000000400067882 */ /* 0x000fe20000000000 */
[----:B------:R-:W-:Y:S01]  /*01a0*/  ELECT P0, URZ, PT ;  /* 0x00000000003f782f */ /* 0x000fe20003800000 */
[----:B------:R-:W-:-:S04]  /*01b0*/  UIADD3 UR6, -UR6, 0x100000, URZ ;  /* 0x0010000006067890 */ /* 0x000fc8000fffe13f */
[----:B------:R-:W-:Y:S02]  /*01c0*/  USHF.L.U32 UR7, UR6, 0xb, URZ ;  /* 0x0000000b06077899 */ /* 0x000fe4000800063f */
[----:B------:R-:W-:Y:S02]  /*01d0*/  USHF.L.U32 UR6, UR6, 0x1, URZ ;  /* 0x0000000106067899 */ /* 0x000fe4000800063f */
[----:B0-----:R-:W-:Y:S02]  /*01e0*/  ULEA UR8, UR8, UR4, 0x18 ;  /* 0x0000000408087291 */ /* 0x001fe4000f8ec03f */
[----:B------:R-:W-:-:S04]  /*01f0*/  UIADD3 UR4, -UR5, 0x100000, URZ ;  /* 0x0010000005047890 */ /* 0x000fc8000fffe13f */
[----:B------:R-:W-:Y:S02]  /*0200*/  USHF.L.U32 UR5, UR4, 0xb, URZ ;  /* 0x0000000b04057899 */ /* 0x000fe4000800063f */
[----:B------:R-:W-:Y:S01]  /*0210*/  USHF.L.U32 UR4, UR4, 0x1, URZ ;  /* 0x0000000104047899 */ /* 0x000fe2000800063f */
[----:B------:R-:W0:Y:S11]  /*0220*/  FENCE.VIEW.ASYNC.S ;  /* 0x00000000000073c6 */ /* 0x000e360000000000 */
[----:B0-----:R0:W1:Y:S01]  /*0230*/  SYNCS.EXCH.64 URZ, [UR8], UR4 ;  /* 0x00000004083f75b2 */ /* 0x0010620008000100 */
[----:B------:R0:W2:Y:S01]  /*0240*/  SYNCS.EXCH.64 URZ, [UR8+0x20], UR6 ;  /* 0x00002006083f75b2 */ /* 0x0000a20008000100 */
[----:B------:R0:W3:Y:S01]  /*0250*/  SYNCS.EXCH.64 URZ, [UR8+0x8], UR4 ;  /* 0x00000804083f75b2 */ /* 0x0000e20008000100 */
[----:B------:R0:W4:Y:S01]  /*0260*/  SYNCS.EXCH.64 URZ, [UR8+0x28], UR6 ;  /* 0x00002806083f75b2 */ /* 0x0001220008000100 */
[----:B------:R0:W0:Y:S01]  /*0270*/  SYNCS.EXCH.64 URZ, [UR8+0x10], UR4 ;  /* 0x00001004083f75b2 */ /* 0x0000220008000100 */
[----:B------:R0:W0:Y:S01]  /*0280*/  SYNCS.EXCH.64 URZ, [UR8+0x30], UR6 ;  /* 0x00003006083f75b2 */ /* 0x0000220008000100 */
[----:B------:R0:W0:Y:S01]  /*0290*/  SYNCS.EXCH.64 URZ, [UR8+0x18], UR4 ;  /* 0x00001804083f75b2 */ /* 0x0000220008000100 */
[----:B------:R0:W0:Y:S01]  /*02a0*/  SYNCS.EXCH.64 URZ, [UR8+0x38], UR6 ;  /* 0x00003806083f75b2 */ /* 0x0000220008000100 */
[----:B------:R-:W-:Y:S01]  /*02b0*/  NOP ;  /* 0x0000000000007918 */ /* 0x000fe20000000000 */
.L_x_2:
[----:B------:R-:W-:Y:S01]  /*02c0*/  SHF.R.S32.HI R4, RZ, 0x1f, R63 ;  /* 0x0000001fff047819 */ /* 0x000fe2000001143f */
[----:B------:R-:W5:Y:S01]  /*02d0*/  SHFL.IDX PT, R0, R0, RZ, 0x1f ;  /* 0x00001fff00007589 */ /* 0x000f6200000e0000 */
[----:B0-----:R-:W0:Y:S01]  /*02e0*/  S2UR UR8, SR_CTAID.X ;  /* 0x00000000000879c3 */ /* 0x001e220000002500 */
[----:B------:R-:W-:Y:S02]  /*02f0*/  ELECT P0, URZ, PT ;  /* 0x00000000003f782f */ /* 0x000fe40003800000 */
[----:B------:R-:W-:Y:S01]  /*0300*/  LEA.HI R4, R4, R63, RZ, 0x7 ;  /* 0x0000003f04047211 */ /* 0x000fe200078f38ff */
[----:B------:R-:W-:Y:S01]  /*0310*/  ULDC UR4, c[0x0][0x150] ;  /* 0x0000540000047ab9 */ /* 0x000fe20000000800 */
[----:B------:R-:W-:Y:S01]  /*0320*/  SHF.R.S32.HI R10, RZ, 0x1f, R5 ;  /* 0x0000001fff0a7819 */ /* 0x000fe20000011405 */
[----:B------:R-:W-:Y:S01]  /*0330*/  NOP ;  /* 0x0000000000007918 */ /* 0x000fe20000000000 */
[----:B------:R-:W-:Y:S01]  /*0340*/  LOP3.LUT R4, R4, 0xffffff80, RZ, 0xc0, !PT ;  /* 0xffffff8004047812 */ /* 0x000fe200078ec0ff */
[----:B------:R-:W-:Y:S01]  /*0350*/  NOP ;  /* 0x0000000000007918 */ /* 0x000fe20000000000 */
[----:B------:R-:W-:Y:S01]  /*0360*/  LEA.HI R10, R10, R5, RZ, 0x2 ;  /* 0x000000050a0a7211 */ /* 0x000fe200078f10ff */
[----:B------:R-:W1:Y:S01]  /*0370*/  LDC R12, c[0x0][0x144] ;  /* 0x00005100ff0c7b82 */ /* 0x000e620000000800 */
[----:B------:R-:W-:Y:S01]  /*0380*/  IMAD.MOV.U32 R22, RZ, RZ, 0x1 ;  /* 0x00000001ff167424 */ /* 0x000fe200078e00ff */
[----:B------:R-:W-:Y:S01]  /*0390*/  ISETP.NE.AND P3, PT, R2, RZ, PT ;  /* 0x000000ff0200720c */ /* 0x000fe20003f65270 */
[----:B------:R-:W-:Y:S01]  /*03a0*/  IMAD.IADD R8, R63, 0x1, -R4 ;  /* 0x000000013f087824 */ /* 0x000fe200078e0a04 */
[----:B------:R-:W-:Y:S01]  /*03b0*/  LOP3.LUT R10, R10, 0x3ffffffc, RZ, 0xc0, !PT ;  /* 0x3ffffffc0a0a7812 */ /* 0x000fe200078ec0ff */
[----:B------:R-:W2:Y:S03]  /*03c0*/  S2R R4, SR_CTAID.Y ;  /* 0x0000000000047919 */ /* 0x000ea60000002600 */
[----:B------:R-:W-:Y:S01]  /*03d0*/  SHF.R.S32.HI R7, RZ, 0x1f, R8 ;  /* 0x0000001fff077819 */ /* 0x000fe20000011408 */
[----:B------:R-:W-:Y:S01]  /*03e0*/  IMAD.IADD R10, R5, 0x1, -R10 ;  /* 0x00000001050a7824 */ /* 0x000fe200078e0a0a */
[----:B------:R-:W3:Y:S02]  /*03f0*/  LDC R14, c[0x0][0x140] ;  /* 0x00005000ff0e7b82 */ /* 0x000ee40000000800 */
[----:B------:R-:W-:-:S02]  /*0400*/  LEA.HI R7, R7, R8, RZ, 0x3 ;  /* 0x0000000807077211 */ /* 0x000fc400078f18ff */
[----:B-----5:R-:W-:Y:S02]  /*0410*/  ISETP.NE.OR P0, PT, R0, RZ, !P0 ;  /* 0x000000ff0000720c */ /* 0x020fe40004705670 */
[--C-:B------:R-:W-:Y:S02]  /*0420*/  SHF.R.S32.HI R0, RZ, 0x3, R7.reuse ;  /* 0x00000003ff007819 */ /* 0x100fe40000011407 */
[----:B0-----:R-:W-:Y:S02]  /*0430*/  I2FP.F32.U32 R9, UR8 ;  /* 0x0000000800097c45 */ /* 0x001fe40008201000 */
[----:B------:R-:W-:-:S03]  /*0440*/  SHF.R.S32.HI R7, RZ, 0x1f, R7 ;  /* 0x0000001fff077819 */ /* 0x000fc60000011407 */
[----:B------:R-:W-:Y:S01]  /*0450*/  FMUL R11, R9, UR4 ;  /* 0x00000004090b7c20 */ /* 0x000fe20008400000 */
[----:B------:R-:W-:Y:S01]  /*0460*/  LEA.HI R7, R7, R0, RZ, 0x2 ;  /* 0x0000000007077211 */ /* 0x000fe200078f10ff */
[----:B------:R-:W-:Y:S01]  /*0470*/  ULDC UR4, c[0x0][0x154] ;  /* 0x0000550000047ab9 */ /* 0x000fe20000000800 */
[----:B------:R-:W0:Y:S01]  /*0480*/  LDC R9, c[0x0][0x148] ;  /* 0x00005200ff097b82 */ /* 0x000e220000000800 */
[----:B------:R-:W-:Y:S01]  /*0490*/  VOTEU.ALL UP0, P0 ;  /* 0x00000000003f7886 */ /* 0x000fe20000000000 */
[----:B------:R-:W-:Y:S01]  /*04a0*/  LOP3.LUT R7, R7, 0xfffffffc, RZ, 0xc0, !PT ;  /* 0xfffffffc07077812 */ /* 0x000fe200078ec0ff */
[----:B------:R-:W5:Y:S01]  /*04b0*/  F2I.U32.TRUNC.NTZ R11, R11 ;  /* 0x0000000b000b7305 */ /* 0x000f62000020f000 */
[----:B------:R-:W-:Y:S02]  /*04c0*/  VOTEU.ALL UP1, P0 ;  /* 0x00000000003f7886 */ /* 0x000fe40000020000 */
[----:B------:R-:W-:Y:S01]  /*04d0*/  @!UP0 UMOV UR6, 0x400 ;  /* 0x0000040000068882 */ /* 0x000fe20000000000 */
[----:B------:R-:W-:Y:S01]  /*04e0*/  IMAD.IADD R7, R0, 0x1, -R7 ;  /* 0x0000000100077824 */ /* 0x000fe200078e0a07 */
[----:B------:R-:W4:Y:S01]  /*04f0*/  @!UP0 S2UR UR7, SR_CgaCtaId ;  /* 0x00000000000789c3 */ /* 0x000f220000008800 */
[----:B------:R-:W-:-:S02]  /*0500*/  SHF.R.S32.HI R0, RZ, 0x1f, R3 ;  /* 0x0000001fff007819 */ /* 0x000fc40000011403 */
[----:B------:R-:W-:Y:S01]  /*0510*/  IMAD R10, R10, 0x4, R7 ;  /* 0x000000040a0a7824 */ /* 0x000fe200078e0207 */
[----:B--2---:R-:W-:Y:S02]  /*0520*/  I2FP.F32.U32 R13, R4 ;  /* 0x00000004000d7245 */ /* 0x004fe40000201000 */
[----:B------:R-:W-:Y:S01]  /*0530*/  LEA.HI R0, R0, R3, RZ, 0x2 ;  /* 0x0000000300007211 */ /* 0x000fe200078f10ff */
[C---:B------:R-:W-:Y:S01]  /*0540*/  IMAD.SHL.U32 R19, R10.reuse, 0x4, RZ ;  /* 0x000000040a137824 */ /* 0x040fe200078e00ff */
[----:B------:R-:W-:Y:S01]  /*0550*/  LEA.HI R7, R10, R10, RZ, 0x1 ;  /* 0x0000000a0a077211 */ /* 0x000fe200078f08ff */
[----:B------:R-:W-:Y:S01]  /*0560*/  FMUL R13, R13, UR4 ;  /* 0x000000040d0d7c20 */ /* 0x000fe20008400000 */
[----:B-----5:R-:W-:Y:S01]  /*0570*/  IMAD.MOV R15, RZ, RZ, -R11 ;  /* 0x000000ffff0f7224 */ /* 0x020fe200078e0a0b */
[----:B------:R-:W-:Y:S01]  /*0580*/  LOP3.LUT R0, R0, 0xfffffffc, RZ, 0xc0, !PT ;  /* 0xfffffffc00007812 */ /* 0x000fe200078ec0ff */
[----:B------:R-:W-:Y:S01]  /*0590*/  UMOV UR4, 0x20 ;  /* 0x0000002000047882 */ /* 0x000fe20000000000 */
[----:B------:R-:W-:Y:S01]  /*05a0*/  LOP3.LUT R11, R7, 0xfffffffe, RZ, 0xc0, !PT ;  /* 0xfffffffe070b7812 */ /* 0x000fe200078ec0ff */
[----:B-1----:R-:W-:Y:S01]  /*05b0*/  IMAD R7, R12, R15, UR8 ;  /* 0x000000080c077e24 */ /* 0x002fe2000f8e020f */
[----:B------:R-:W1:Y:S01]  /*05c0*/  F2I.U32.TRUNC.NTZ R13, R13 ;  /* 0x0000000d000d7305 */ /* 0x000e62000020f000 */
[----:B------:R-:W-:Y:S01]  /*05d0*/  IMAD.IADD R3, R3, 0x1, -R0 ;  /* 0x0000000103037824 */ /* 0x000fe200078e0a00 */
[C---:B------:R-:W-:Y:S01]  /*05e0*/  LOP3.LUT R19, R10.reuse, 0xc, R19, 0x78, !PT ;  /* 0x0000000c0a137812 */ /* 0x040fe200078e7813 */
[----:B------:R-:W-:Y:S01]  /*05f0*/  IMAD.IADD R12, R10, 0x1, -R11 ;  /* 0x000000010a0c7824 */ /* 0x000fe200078e0a0b */
[----:B------:R-:W-:-:S04]  /*0600*/  @!UP0 UIADD3 UR4, -UR4, 0x100000, URZ ;  /* 0x0010000004048890 */ /* 0x000fc8000fffe13f */
[----:B------:R-:W-:Y:S02]  /*0610*/  @!UP0 USHF.L.U32 UR5, UR4, 0xb, URZ ;  /* 0x0000000b04058899 */ /* 0x000fe4000800063f */
[----:B------:R-:W-:Y:S01]  /*0620*/  @!UP0 USHF.L.U32 UR4, UR4, 0x1, URZ ;  /* 0x0000000104048899 */ /* 0x000fe2000800063f */
[----:B---3--:R-:W-:Y:S02]  /*0630*/  ISETP.EQ.U32.AND P2, PT, R14, 0x1, PT ;  /* 0x000000010e00780c */ /* 0x008fe40003f42070 */
[C---:B------:R-:W-:Y:S02]  /*0640*/  ISETP.NE.AND P1, PT, R3.reuse, 0x3, PT ;  /* 0x000000030300780c */ /* 0x040fe40003f25270 */
[----:B------:R-:W-:Y:S01]  /*0650*/  ISETP.NE.AND P4, PT, R12, R7, PT ;  /* 0x000000070c00720c */ /* 0x000fe20003f85270 */
[----:B----4-:R-:W-:Y:S01]  /*0660*/  @!UP0 ULEA UR6, UR7, UR6, 0x18 ;  /* 0x0000000607068291 */ /* 0x010fe2000f8ec03f */
[----:B------:R-:W-:Y:S01]  /*0670*/  ISETP.EQ.OR P1, PT, R3, RZ, !P1 ;  /* 0x000000ff0300720c */ /* 0x000fe20004f22670 */
[----:B------:R-:W-:Y:S01]  /*0680*/  VOTEU.ALL UP0, P0 ;  /* 0x00000000003f7886 */ /* 0x000fe20000000000 */
[----:B------:R-:W-:Y:S01]  /*0690*/  LOP3.LUT P0, RZ, R8, 0x7, RZ, 0xc0, !PT ;  /* 0x0000000708ff7812 */ /* 0x000fe2000780c0ff */
[C---:B------:R-:W-:Y:S01]  /*06a0*/  VIADD R8, R2.reuse, 0xffffffff ;  /* 0xffffffff02087836 */ /* 0x040fe20000000000 */
[----:B------:R-:W-:Y:S01]  /*06b0*/  ISETP.EQ.AND P1, PT, R2, RZ, P1 ;  /* 0x000000ff0200720c */ /* 0x000fe20000f22270 */
[----:B-1----:R-:W-:Y:S01]  /*06c0*/  IMAD.MOV R23, RZ, RZ, -R13 ;  /* 0x000000ffff177224 */ /* 0x002fe200078e0a0d */
[----:B------:R-:W-:-:S02]  /*06d0*/  ISETP.LT.U32.AND P0, PT, R19, 0x2, !P0 ;  /* 0x000000021300780c */ /* 0x000fc40004701070 */
[----:B------:R-:W-:Y:S01]  /*06e0*/  ISETP.GE.U32.AND P6, PT, R8, 0x2, PT ;  /* 0x000000020800780c */ /* 0x000fe20003fc6070 */
[----:B0-----:R-:W-:Y:S01]  /*06f0*/  IMAD R11, R9, R23, R4 ;  /* 0x00000017090b7224 */ /* 0x001fe200078e0204 */
[----:B------:R-:W-:Y:S01]  /*0700*/  SEL R18, RZ, 0x1, !P1 ;  /* 0x00000001ff127807 */ /* 0x000fe20004800000 */
[----:B------:R-:W0:Y:S02]  /*0710*/  FENCE.VIEW.ASYNC.S ;  /* 0x00000000000073c6 */ /* 0x000e240000000000 */
[----:B0-----:R0:W1:Y:S01]  /*0720*/  @!UP0 SYNCS.EXCH.64 URZ, [UR6+0x50], UR4 ;  /* 0x00005004063f85b2 */ /* 0x0010620008000100 */
[----:B------:R-:W-:Y:S02]  /*0730*/  @P4 LEA.HI R0, R19, R19, RZ, 0x1 ;  /* 0x0000001313004211 */ /* 0x000fe400078f08ff */
[----:B------:R-:W-:Y:S02]  /*0740*/  SEL R18, R18, 0x2, P6 ;  /* 0x0000000212127807 */ /* 0x000fe40003000000 */
[----:B------:R-:W-:-:S04]  /*0750*/  @P4 SHF.R.S32.HI R0, RZ, 0x1, R0 ;  /* 0x00000001ff004819 */ /* 0x000fc80000011400 */
[----:B------:R-:W-:Y:S02]  /*0760*/  @P4 ISETP.NE.AND P5, PT, R0, R11, PT ;  /* 0x0000000b0000420c */ /* 0x000fe40003fa5270 */
[----:B------:R-:W-:Y:S02]  /*0770*/  SEL R11, RZ, 0x1, !P0 ;  /* 0x00000001ff0b7807 */ /* 0x000fe40004000000 */
[----:B------:R-:W-:Y:S02]  /*0780*/  @P4 SEL R22, RZ, 0x1, P5 ;  /* 0x00000001ff164807 */ /* 0x000fe40002800000 */
[----:B------:R-:W-:Y:S01]  /*0790*/  LOP3.LUT R0, R63, 0x7f, RZ, 0xc0, !PT ;  /* 0x0000007f3f007812 */ /* 0x000fe200078ec0ff */
[----:B------:R0:W2:Y:S01]  /*07a0*/  @!UP1 SYNCS.EXCH.64 URZ, [UR6+0x58], UR4 ;  /* 0x00005804063f95b2 */ /* 0x0000a20008000100 */
[----:B------:R-:W-:Y:S01]  /*07b0*/  LOP3.LUT R22, R22, R11, RZ, 0xc0, !PT ;  /* 0x0000000b16167212 */ /* 0x000fe200078ec0ff */
[----:B------:R-:W-:Y:S01]  /*07c0*/  NOP ;  /* 0x0000000000007918 */ /* 0x000fe20000000000 */
[----:B------:R-:W-:Y:S05]  /*07d0*/  @!P2 BRA `(.L_x_3) ;  /* 0x000000000008a947 */ /* 0x000fea0003800000 */
[----:B-12---:R-:W-:Y:S01]  /*07e0*/  UCGABAR_ARV ;  /* 0x00000000000079c7 */ /* 0x006fe20008000000 */
[----:B------:R-:W-:Y:S05]  /*07f0*/  BRA `(.L_x_4) ;  /* 0x0000000000047947 */ /* 0x000fea0003800000 */
.L_x_3:
[----:B-12---:R-:W-:Y:S01]  /*0800*/  NOP ;  /* 0x0000000000007918 */ /* 0x006fe20000000000 */
.L_x_4:
[----:B------:R-:W1:Y:S01]  /*0810*/  LDC R2, c[0x0][0x65c] ;  /* 0x00019700ff027b82 */ /* 0x000e620000000800 */
[----:B------:R-:W-:Y:S02]  /*0820*/  IMAD.U32 R10, RZ, RZ, UR8 ;  /* 0x00000008ff0a7e24 */ /* 0x000fe4000f8e00ff */
[----:B------:R-:W-:Y:S01]  /*0830*/  IMAD.MOV.U32 R11, RZ, RZ, RZ ;  /* 0x000000ffff0b7224 */ /* 0x000fe200078e00ff */
[----:B-1----:R-:W-:-:S04]  /*0840*/  ISETP.NE.AND P1, PT, R2, 0x1, PT ;  /* 0x000000010200780c */ /* 0x002fc80003f25270 */
[----:B------:R-:W-:-:S09]  /*0850*/  P2R R5, PR, RZ, 0x2 ;  /* 0x00000002ff057803 */ /* 0x000fd20000000000 */
[----:B------:R-:W1:Y:S01]  /*0860*/  @P1 LDC R17, c[0x0][0x10] ;  /* 0x00000400ff111b82 */ /* 0x000e620000000800 */
[----:B------:R-:W-:Y:S02]  /*0870*/  @P1 IMAD.MOV.U32 R5, RZ, RZ, RZ ;  /* 0x000000ffff051224 */ /* 0x000fe400078e00ff */
[----:B------:R-:W-:-:S05]  /*0880*/  @P1 IMAD.MOV.U32 R15, RZ, RZ, RZ ;  /* 0x000000ffff0f1224 */ /* 0x000fca00078e00ff */
[----:B------:R-:W2:Y:S01]  /*0890*/  @!P1 LDC R13, c[0x0][0xc] ;  /* 0x00000300ff0d9b82 */ /* 0x000ea20000000800 */
[----:B0-----:R-:W-:Y:S01]  /*08a0*/  ULDC UR4, c[0x0][0xc] ;  /* 0x0000030000047ab9 */ /* 0x001fe20000000800 */
[----:B------:R-:W-:Y:S01]  /*08b0*/  ULDC UR5, c[0x0][0x10] ;  /* 0x0000040000057ab9 */ /* 0x000fe20000000800 */
[----:B------:R-:W-:Y:S01]  /*08c0*/  ULDC UR6, c[0x0][0x14] ;  /* 0x0000050000067ab9 */ /* 0x000fe20000000800 */
[----:B------:R-:W-:-:S04]  /*08d0*/  UIMAD.WIDE.U32 UR4, UR4, UR5, URZ ;  /* 0x00000005040472a5 */ /* 0x000fc8000f8e003f */
[----:B------:R-:W-:Y:S02]  /*08e0*/  UIMAD.WIDE.U32 UR38, UR4, UR6, URZ ;  /* 0x00000006042672a5 */ /* 0x000fe4000f8e003f */
[----:B------:R-:W-:-:S04]  /*08f0*/  UIMAD UR37, UR5, UR6, URZ ;  /* 0x00000006052572a4 */ /* 0x000fc8000f8e023f */
[----:B------:R-:W-:Y:S01]  /*0900*/  UIADD3 UR37, UR39, UR37, URZ ;  /* 0x0000002527257290 */ /* 0x000fe2000fffe03f */
[----:B-1----:R-:W-:-:S04]  /*0910*/  @P1 IMAD.WIDE.U32 R16, R17, UR8, R4 ;  /* 0x0000000811101c25 */ /* 0x002fc8000f8e0004 */
[----:B------:R-:W-:Y:S02]  /*0920*/  @P1 IMAD.IADD R17, R17, 0x1, R15 ;  /* 0x0000000111111824 */ /* 0x000fe400078e020f */
[----:B--2---:R-:W-:-:S04]  /*0930*/  @!P1 IMAD.WIDE.U32 R10, R4, R13, R10 ;  /* 0x0000000d040a9225 */ /* 0x004fc800078e000a */
[----:B------:R-:W-:Y:S02]  /*0940*/  @!P1 IMAD.MOV.U32 R16, RZ, RZ, R10 ;  /* 0x000000ffff109224 */ /* 0x000fe400078e000a */
[----:B------:R-:W-:Y:S01]  /*0950*/  @!P1 IMAD.MOV.U32 R17, RZ, RZ, R11 ;  /* 0x000000ffff119224 */ /* 0x000fe200078e000b */
[----:B------:R-:W-:Y:S06]  /*0960*/  @!P2 BRA `(.L_x_5) ;  /* 0x00000000000ca947 */ /* 0x000fec0003800000 */
[----:B------:R-:W-:Y:S01]  /*0970*/  UCGABAR_WAIT ;  /* 0x0000000000007dc7 */ /* 0x000fe20008000000 */
[----:B------:R-:W-:Y:S01]  /*0980*/  CCTL.IVALL ;  /* 0x00000000ff00798f */ /* 0x000fe20002000000 */
[----:B------:R-:W-:Y:S05]  /*0990*/  BRA `(.L_x_6) ;  /* 0x0000000000047947 */ /* 0x000fea0003800000 */
.L_x_5:
[----:B------:R-:W-:Y:S06]  /*09a0*/  BAR.SYNC.DEFER_BLOCKING 0x0 ;  /* 0x0000000000007b1d */ /* 0x000fec0000010000 */
.L_x_6:
[----:B------:R-:W-:Y:S05]  /*09b0*/  @!P3 BRA `(.L_x_7) ;  /* 0x000000480090b947 */ /* 0x000fea0003800000 */
[----:B------:R-:W-:-:S13]  /*09c0*/  ISETP.GT.U32.AND P0, PT, R8, 0x1, PT ;  /* 0x000000010800780c */ /* 0x000fda0003f04070 */
[----:B------:R-:W-:Y:S05]  /*09d0*/  @P0 EXIT ;  /* 0x000000000000094d */ /* 0x000fea0003800000 */
[----:B------:R-:W-:Y:S01]  /*09e0*/  ULDC.64 UR4, c[0x0][0x650] ;  /* 0x0001940000047ab9 */ /* 0x000fe20000000a00 */
[----:B------:R-:W-:Y:S01]  /*09f0*/  PRMT R3, RZ, 0x7610, R3 ;  /* 0x00007610ff037816 */ /* 0x000fe20000000003 */
[----:B------:R-:W-:Y:S01]  /*0a00*/  IMAD.MOV.U32 R71, RZ, RZ, -0x1 ;  /* 0xffffffffff477424 */ /* 0x000fe200078e00ff */
[----:B------:R-:W-:Y:S01]  /*0a10*/  ISETP.GE.U32.AND P0, PT, R16, UR4, PT ;  /* 0x0000000410007c0c */ /* 0x000fe2000bf06070 */
[----:B------:R-:W-:Y:S02]  /*0a20*/  IMAD.MOV.U32 R70, RZ, RZ, -0x1 ;  /* 0xffffffffff467424 */ /* 0x000fe400078e00ff */
[----:B------:R-:W-:Y:S01]  /*0a30*/  IMAD.MOV.U32 R69, RZ, RZ, -0x1 ;  /* 0xffffffffff457424 */ /* 0x000fe200078e00ff */
[----:B------:R-:W-:-:S13]  /*0a40*/  ISETP.GE.U32.AND.EX P0, PT, R17, UR5, PT, P0 ;  /* 0x0000000511007c0c */ /* 0x000fda000bf06100 */
[----:B------:R-:W-:Y:S05]  /*0a50*/  @P0 BRA `(.L_x_8) ;  /* 0x0000000400280947 */ /* 0x000fea0003800000 */
[----:B------:R-:W0:Y:S01]  /*0a60*/  LDC.64 R24, c[0x0][0x628] ;  /* 0x00018a00ff187b82 */ /* 0x000e220000000a00 */
[----:B------:R-:W-:Y:S02]  /*0a70*/  IMAD.MOV.U32 R10, RZ, RZ, R16 ;  /* 0x000000ffff0a7224 */ /* 0x000fe400078e0010 */
[----:B------:R-:W-:-:S05]  /*0a80*/  IMAD.MOV.U32 R11, RZ, RZ, R17 ;  /* 0x000000ffff0b7224 */ /* 0x000fca00078e0011 */
[----:B------:R-:W1:Y:S08]  /*0a90*/  LDC R8, c[0x0][0x630] ;  /* 0x00018c00ff087b82 */ /* 0x000e700000000800 */
[----:B------:R-:W2:Y:S01]  /*0aa0*/  LDC.64 R26, c[0x0][0x620] ;  /* 0x00018800ff1a7b82 */ /* 0x000ea20000000a00 */
[----:B0-----:R-:W-:-:S04]  /*0ab0*/  ISETP.NE.U32.AND P0, PT, R24, RZ, PT ;  /* 0x000000ff1800720c */ /* 0x001fc80003f05070 */
[----:B------:R-:W-:-:S13]  /*0ac0*/  ISETP.NE.AND.EX P0, PT, R25, RZ, PT, P0 ;  /* 0x000000ff1900720c */ /* 0x000fda0003f05300 */
[----:B-12---:R-:W-:Y:S05]  /*0ad0*/  @!P0 BRA `(.L_x_9) ;  /* 0x0000000000288947 */ /* 0x006fea0003800000 */
[----:B------:R-:W0:Y:S02]  /*0ae0*/  LDC R3, c[0x0][0x634] ;  /* 0x00018d00ff037b82 */ /* 0x000e240000000800 */
[----:B0-----:R-:W-:-:S05]  /*0af0*/  IADD3 R3, P0, R16, R3, RZ ;  /* 0x0000000310037210 */ /* 0x001fca0007f1e0ff */
[----:B------:R-:W-:-:S04]  /*0b00*/  IMAD.X R21, RZ, RZ, R17, P0 ;  /* 0x000000ffff157224 */ /* 0x000fc800000e0611 */
[----:B------:R-:W-:-:S04]  /*0b10*/  IMAD.WIDE.U32 R10, R21, R24, RZ ;  /* 0x00000018150a7225 */ /* 0x000fc800078e00ff */
[----:B------:R-:W-:-:S04]  /*0b20*/  IMAD.WIDE.U32 R12, P0, R3, R25, R10 ;  /* 0x00000019030c7225 */ /* 0x000fc8000780000a */
[----:B------:R-:W-:-:S04]  /*0b30*/  IMAD.WIDE.U32 R10, R3, R24, RZ ;  /* 0x00000018030a7225 */ /* 0x000fc800078e00ff */
[----:B------:R-:W-:Y:S01]  /*0b40*/  IMAD.X R15, RZ, RZ, RZ, P0 ;  /* 0x000000ffff0f7224 */ /* 0x000fe200000e06ff */
[----:B------:R-:W-:Y:S01]  /*0b50*/  IADD3 RZ, P0, R11, R12, RZ ;  /* 0x0000000c0bff7210 */ /* 0x000fe20007f1e0ff */
[----:B------:R-:W-:-:S04]  /*0b60*/  IMAD.MOV.U32 R14, RZ, RZ, R13 ;  /* 0x000000ffff0e7224 */ /* 0x000fc800078e000d */
[----:B------:R-:W-:-:S08]  /*0b70*/  IMAD.WIDE.U32.X R10, R21, R25, R14, P0 ;  /* 0x00000019150a7225 */ /* 0x000fd000000e040e */
.L_x_9:
[----:B------:R-:W0:Y:S01]  /*0b80*/  LDC.64 R30, c[0x0][0x640] ;  /* 0x00019000ff1e7b82 */ /* 0x000e220000000a00 */
[-CC-:B------:R-:W-:Y:S02]  /*0b90*/  SHF.R.U64 R69, R10, R8.reuse, R11.reuse ;  /* 0x000000080a457219 */ /* 0x180fe4000000120b */
[----:B------:R-:W-:Y:S02]  /*0ba0*/  SHF.R.U32.HI R3, RZ, R8, R11 ;  /* 0x00000008ff037219 */ /* 0x000fe4000001160b */
[----:B------:R-:W-:-:S03]  /*0bb0*/  IADD3 R5, P0, RZ, -R69, RZ ;  /* 0x80000045ff057210 */ /* 0x000fc60007f1e0ff */
[----:B------:R-:W1:Y:S02]  /*0bc0*/  LDC R12, c[0x0][0x618] ;  /* 0x00018600ff0c7b82 */ /* 0x000e640000000800 */
[----:B------:R-:W-:Y:S02]  /*0bd0*/  IMAD.X R3, RZ, RZ, ~R3, P0 ;  /* 0x000000ffff037224 */ /* 0x000fe400000e0e03 */
[----:B------:R-:W-:-:S04]  /*0be0*/  IMAD.WIDE.U32 R10, R5, R26, R16 ;  /* 0x0000001a050a7225 */ /* 0x000fc800078e0010 */
[----:B------:R-:W2:Y:S01]  /*0bf0*/  LDC R20, c[0x0][0x608] ;  /* 0x00018200ff147b82 */ /* 0x000ea20000000800 */
[----:B------:R-:W-:Y:S02]  /*0c00*/  IMAD R8, R3, R26, RZ ;  /* 0x0000001a03087224 */ /* 0x000fe400078e02ff */
[----:B------:R-:W-:Y:S02]  /*0c10*/  IMAD.MOV.U32 R3, RZ, RZ, -0x1 ;  /* 0xffffffffff037424 */ /* 0x000fe400078e00ff */
[----:B------:R-:W-:Y:S02]  /*0c20*/  IMAD R5, R5, R27, R8 ;  /* 0x0000001b05057224 */ /* 0x000fe400078e0208 */
[----:B------:R-:W-:Y:S01]  /*0c30*/  IMAD R26, R9, R23, R4 ;  /* 0x00000017091a7224 */ /* 0x000fe200078e0204 */
[----:B------:R-:W3:Y:S01]  /*0c40*/  LDC R28, c[0x0][0x658] ;  /* 0x00019600ff1c7b82 */ /* 0x000ee20000000800 */
[----:B------:R-:W-:Y:S01]  /*0c50*/  IMAD.IADD R5, R11, 0x1, R5 ;  /* 0x000000010b057824 */ /* 0x000fe200078e0205 */
[----:B0-----:R-:W-:Y:S01]  /*0c60*/  ISETP.NE.U32.AND P0, PT, R30, RZ, PT ;  /* 0x000000ff1e00720c */ /* 0x001fe20003f05070 */
[----:B------:R-:W-:-:S03]  /*0c70*/  IMAD.MOV.U32 R23, RZ, RZ, 0x1 ;  /* 0x00000001ff177424 */ /* 0x000fc600078e00ff */
[----:B------:R-:W-:Y:S02]  /*0c80*/  ISETP.NE.AND.EX P0, PT, R31, RZ, PT, P0 ;  /* 0x000000ff1f00720c */ /* 0x000fe40003f05300 */
[----:B------:R-:W0:Y:S01]  /*0c90*/  LDC R24, c[0x0][0x600] ;  /* 0x00018000ff187b82 */ /* 0x000e220000000800 */
[-CC-:B-1----:R-:W-:Y:S02]  /*0ca0*/  SHF.R.U64 R14, R10, R12.reuse, R5.reuse ;  /* 0x0000000c0a0e7219 */ /* 0x182fe40000001205 */
[----:B------:R-:W-:-:S05]  /*0cb0*/  SHF.R.U32.HI R5, RZ, R12, R5 ;  /* 0x0000000cff057219 */ /* 0x000fca0000011605 */
[----:B------:R-:W1:Y:S01]  /*0cc0*/  LDC R15, c[0x0][0x648] ;  /* 0x00019200ff0f7b82 */ /* 0x000e620000000800 */
[-CC-:B--2---:R-:W-:Y:S02]  /*0cd0*/  SHF.R.U64 R27, R14, R20.reuse, R5.reuse ;  /* 0x000000140e1b7219 */ /* 0x184fe40000001205 */
[----:B------:R-:W-:-:S05]  /*0ce0*/  SHF.R.U32.HI R5, RZ, R20, R5 ;  /* 0x00000014ff057219 */ /* 0x000fca0000011605 */
[----:B------:R-:W2:Y:S01]  /*0cf0*/  LDC R21, c[0x0][0x638] ;  /* 0x00018e00ff157b82 */ /* 0x000ea20000000800 */
[-CC-:B---3--:R-:W-:Y:S02]  /*0d00*/  SHF.R.U64 R20, R27, R28.reuse, R5.reuse ;  /* 0x0000001c1b147219 */ /* 0x188fe40000001205 */
[-C--:B------:R-:W-:Y:S02]  /*0d10*/  SHF.L.U32 R3, R3, R28.reuse, RZ ;  /* 0x0000001c03037219 */ /* 0x080fe400000006ff */
[----:B------:R-:W-:Y:S01]  /*0d20*/  SHF.R.U32.HI R5, RZ, R28, R5 ;  /* 0x0000001cff057219 */ /* 0x000fe20000011605 */
[----:B------:R-:W-:Y:S01]  /*0d30*/  IMAD.MOV.U32 R4, RZ, RZ, R20 ;  /* 0x000000ffff047224 */ /* 0x000fe200078e0014 */
[----:B------:R-:W-:Y:S01]  /*0d40*/  LOP3.LUT R12, RZ, R3, RZ, 0x33, !PT ;  /* 0x00000003ff0c7212 */ /* 0x000fe200078e33ff */
[----:B------:R-:W3:Y:S01]  /*0d50*/  LDC R25, c[0x0][0x610] ;  /* 0x00018400ff197b82 */ /* 0x000ee20000000800 */
[----:B------:R-:W-:Y:S05]  /*0d60*/  @!P0 BRA `(.L_x_10) ;  /* 0x0000000000288947 */ /* 0x000fea0003800000 */
[----:B------:R-:W4:Y:S02]  /*0d70*/  LDC R3, c[0x0][0x64c] ;  /* 0x00019300ff037b82 */ /* 0x000f240000000800 */
[----:B----4-:R-:W-:-:S05]  /*0d80*/  IADD3 R3, P0, R20, R3, RZ ;  /* 0x0000000314037210 */ /* 0x010fca0007f1e0ff */
        /* <DEDUP_REMOVED lines=8> */
.L_x_10:
[----:B-1----:R-:W-:Y:S01]  /*0e10*/  SHF.R.U64 R4, R4, R15, R5 ;  /* 0x0000000f04047219 */ /* 0x002fe20000001205 */
[----:B0-----:R-:W-:Y:S01]  /*0e20*/  VIADD R5, R24, 0xffffffff ;  /* 0xffffffff18057836 */ /* 0x001fe20000000000 */
[----:B------:R-:W-:Y:S02]  /*0e30*/  SHF.L.U32 R3, R23, R28, RZ ;  /* 0x0000001c17037219 */ /* 0x000fe400000006ff */
[----:B------:R-:W-:Y:S01]  /*0e40*/  LOP3.LUT R12, R27, R12, RZ, 0xc0, !PT ;  /* 0x0000000c1b0c7212 */ /* 0x000fe200078ec0ff */
[----:B------:R-:W-:Y:S01]  /*0e50*/  IMAD.MOV R8, RZ, RZ, -R4 ;  /* 0x000000ffff087224 */ /* 0x000fe200078e0a04 */
[----:B------:R-:W-:-:S03]  /*0e60*/  SEL R7, R7, R26, !P1 ;  /* 0x0000001a07077207 */ /* 0x000fc60004800000 */
[----:B------:R-:W-:Y:S01]  /*0e70*/  IMAD R12, R3, R4, R12 ;  /* 0x00000004030c7224 */ /* 0x000fe200078e020c */
[----:B------:R-:W-:Y:S01]  /*0e80*/  LOP3.LUT R4, R14, R5, RZ, 0xc0, !PT ;  /* 0x000000050e047212 */ /* 0x000fe200078ec0ff */
[----:B--2---:R-:W-:Y:S02]  /*0e90*/  IMAD R3, R8, R21, R20 ;  /* 0x0000001508037224 */ /* 0x004fe400078e0214 */
[----:B---3--:R-:W-:Y:S02]  /*0ea0*/  IMAD R7, R12, R25, R7 ;  /* 0x000000190c077224 */ /* 0x008fe400078e0207 */
[----:B------:R-:W-:Y:S02]  /*0eb0*/  IMAD.MOV.U32 R5, RZ, RZ, 0x1 ;  /* 0x00000001ff057424 */ /* 0x000fe400078e00ff */
[----:B------:R-:W-:-:S03]  /*0ec0*/  IMAD R4, R3, R24, R4 ;  /* 0x0000001803047224 */ /* 0x000fc600078e0204 */
[----:B------:R-:W-:Y:S02]  /*0ed0*/  PRMT R3, R5, 0x7610, R3 ;  /* 0x0000761005037816 */ /* 0x000fe40000000003 */
[----:B------:R-:W-:Y:S02]  /*0ee0*/  SEL R70, R4, R7, !P1 ;  /* 0x0000000704467207 */ /* 0x000fe40004800000 */
[----:B------:R-:W-:-:S07]  /*0ef0*/  SEL R71, R7, R4, !P1 ;  /* 0x0000000407477207 */ /* 0x000fce0004800000 */
.L_x_8:
[----:B------:R-:W-:-:S08]  /*0f00*/  NOP ;  /* 0x0000000000007918 */ /* 0x000fd00000000000 */
[----:B------:R-:W0:Y:S02]  /*0f10*/  USETMAXREG.TRY_ALLOC.CTAPOOL UP0, 0xe8 ;  /* 0x000000e8000079c8 */ /* 0x000e240008000600 */
[----:B0-----:R-:W-:-:S13]  /*0f20*/  PLOP3.LUT P0, PT, PT, PT, UP0, 0x80, 0x0 ;  /* 0x000000000000781c */ /* 0x001fda0003f0f008 */
[----:B------:R-:W-:Y:S05]  /*0f30*/  @!P0 BRA `(.L_x_8) ;  /* 0xfffffffc00f08947 */ /* 0x000fea000383ffff */
[----:B------:R-:W-:Y:S01]  /*0f40*/  ULDC.64 UR4, c[0x0][0x598] ;  /* 0x0001660000047ab9 */ /* 0x000fe20000000a00 */
[----:B------:R-:W-:Y:S01]  /*0f50*/  ULDC.64 UR40, c[0x0][0x208] ;  /* 0x0000820000287ab9 */ /* 0x000fe20000000a00 */
[----:B------:R-:W-:-:S04]  /*0f60*/  ISETP.NE.U32.AND P0, PT, RZ, UR4, PT ;  /* 0x00000004ff007c0c */ /* 0x000fc8000bf05070 */
[----:B------:R-:W-:-:S13]  /*0f70*/  ISETP.NE.AND.EX P0, PT, RZ, UR5, PT, P0 ;  /* 0x00000005ff007c0c */ /* 0x000fda000bf05300 */
[----:B------:R-:W-:Y:S05]  /*0f80*/  @!P0 BRA `(.L_x_11) ;  /* 0x00000000001c8947 */ /* 0x000fea0003800000 */
[----:B------:R-:W0:Y:S02]  /*0f90*/  LDC.64 R4, c[0x0][0x598] ;  /* 0x00016600ff047b82 */ /* 0x000e240000000a00 */
[----:B0-----:R-:W2:Y:S02]  /*0fa0*/  LDG.E.64 R4, desc[UR40][R4.64] ;  /* 0x0000002804047981 */ /* 0x001ea4000c1e1b00 */
[----:B--2---:R-:W-:-:S04]  /*0fb0*/  ISETP.NE.U32.AND P0, PT, R4, RZ, PT ;  /* 0x000000ff0400720c */ /* 0x004fc80003f05070 */
[----:B------:R-:W-:-:S13]  /*0fc0*/  ISETP.NE.AND.EX P0, PT, R5, RZ, PT, P0 ;  /* 0x000000ff0500720c */ /* 0x000fda0003f05300 */
[----:B------:R-:W-:Y:S05]  /*0fd0*/  @!P0 BRA `(.L_x_11) ;  /* 0x0000000000088947 */ /* 0x000fea0003800000 */
[----:B------:R0:W5:Y:S01]  /*0fe0*/  LD.E R23, desc[UR40][R4.64] ;  /* 0x0000002804177980 */ /* 0x000162000c101900 */
[----:B------:R-:W-:Y:S05]  /*0ff0*/  BRA `(.L_x_12) ;  /* 0x0000000000247947 */ /* 0x000fea0003800000 */
.L_x_11:
[----:B------:R-:W-:Y:S02]  /*1000*/  ULDC.64 UR4, c[0x0][0x588] ;  /* 0x0001620000047ab9 */ /* 0x000fe40000000a00 */
[----:B------:R-:W-:-:S04]  /*1010*/  ISETP.NE.U32.AND P0, PT, RZ, UR4, PT ;  /* 0x00000004ff007c0c */ /* 0x000fc8000bf05070 */
[----:B------:R-:W-:-:S13]  /*1020*/  ISETP.NE.AND.EX P0, PT, RZ, UR5, PT, P0 ;  /* 0x00000005ff007c0c */ /* 0x000fda000bf05300 */
[----:B------:R-:W-:Y:S05]  /*1030*/  @!P0 BRA `(.L_x_13) ;  /* 0x00000000000c8947 */ /* 0x000fea0003800000 */
[----:B------:R-:W0:Y:S02]  /*1040*/  LDC.64 R4, c[0x0][0x588] ;  /* 0x00016200ff047b82 */ /* 0x000e240000000a00 */
[----:B0-----:R1:W5:Y:S01]  /*1050*/  LDG.E R23, desc[UR40][R4.64] ;  /* 0x0000002804177981 */ /* 0x001362000c1e1900 */
[----:B------:R-:W-:Y:S05]  /*1060*/  BRA `(.L_x_12) ;  /* 0x0000000000087947 */ /* 0x000fea0003800000 */
.L_x_13:
[----:B------:R-:W-:Y:S02]  /*1070*/  ULDC UR4, c[0x0][0x580] ;  /* 0x0001600000047ab9 */ /* 0x000fe40000000800 */
[----:B------:R-:W-:-:S07]  /*1080*/  IMAD.U32 R23, RZ, RZ, UR4 ;  /* 0x00000004ff177e24 */ /* 0x000fce000f8e00ff */
.L_x_12:
[----:B------:R-:W-:Y:S02]  /*1090*/  ULDC.64 UR4, c[0x0][0x5a0] ;  /* 0x0001680000047ab9 */ /* 0x000fe40000000a00 */
[----:B------:R-:W-:-:S04]  /*10a0*/  ISETP.NE.U32.AND P0, PT, RZ, UR4, PT ;  /* 0x00000004ff007c0c */ /* 0x000fc8000bf05070 */
[----:B------:R-:W-:-:S13]  /*10b0*/  ISETP.NE.AND.EX P0, PT, RZ, UR5, PT, P0 ;  /* 0x00000005ff007c0c */ /* 0x000fda000bf05300 */
[----:B------:R-:W-:Y:S05]  /*10c0*/  @!P0 BRA `(.L_x_14) ;  /* 0x00000000001c8947 */ /* 0x000fea0003800000 */
[----:B01----:R-:W0:Y:S02]  /*10d0*/  LDC.64 R4, c[0x0][0x5a0] ;  /* 0x00016800ff047b82 */ /* 0x003e240000000a00 */
[----:B0-----:R-:W2:Y:S02]  /*10e0*/  LDG.E.64 R4, desc[UR40][R4.64] ;  /* 0x0000002804047981 */ /* 0x001ea4000c1e1b00 */
[----:B--2---:R-:W-:-:S04]  /*10f0*/  ISETP.NE.U32.AND P0, PT, R4, RZ, PT ;  /* 0x000000ff0400720c */ /* 0x004fc80003f05070 */
[----:B------:R-:W-:-:S13]  /*1100*/  ISETP.NE.AND.EX P0, PT, R5, RZ, PT, P0 ;  /* 0x000000ff0500720c */ /* 0x000fda0003f05300 */
[----:B------:R-:W-:Y:S05]  /*1110*/  @!P0 BRA `(.L_x_14) ;  /* 0x0000000000088947 */ /* 0x000fea0003800000 */
[----:B------:R0:W5:Y:S01]  /*1120*/  LD.E R58, desc[UR40][R4.64] ;  /* 0x00000028043a7980 */ /* 0x000162000c101900 */
[----:B------:R-:W-:Y:S05]  /*1130*/  BRA `(.L_x_15) ;  /* 0x0000000000247947 */ /* 0x000fea0003800000 */
.L_x_14:
[----:B------:R-:W-:Y:S02]  /*1140*/  ULDC.64 UR4, c[0x0][0x590] ;  /* 0x0001640000047ab9 */ /* 0x000fe40000000a00 */
[----:B------:R-:W-:-:S04]  /*1150*/  ISETP.NE.U32.AND P0, PT, RZ, UR4, PT ;  /* 0x00000004ff007c0c */ /* 0x000fc8000bf05070 */
[----:B------:R-:W-:-:S13]  /*1160*/  ISETP.NE.AND.EX P0, PT, RZ, UR5, PT, P0 ;  /* 0x00000005ff007c0c */ /* 0x000fda000bf05300 */
[----:B------:R-:W-:Y:S05]  /*1170*/  @!P0 BRA `(.L_x_16) ;  /* 0x00000000000c8947 */ /* 0x000fea0003800000 */
[----:B------:R-:W2:Y:S02]  /*1180*/  LDC.64 R58, c[0x0][0x590] ;  /* 0x00016400ff3a7b82 */ /* 0x000ea40000000a00 */
[----:B--2---:R2:W5:Y:S01]  /*1190*/  LDG.E R58, desc[UR40][R58.64] ;  /* 0x000000283a3a7981 */ /* 0x004562000c1e1900 */
[----:B------:R-:W-:Y:S05]  /*11a0*/  BRA `(.L_x_15) ;  /* 0x0000000000087947 */ /* 0x000fea0003800000 */
.L_x_16:
[----:B------:R-:W-:Y:S02]  /*11b0*/  ULDC UR4, c[0x0][0x584] ;  /* 0x0001610000047ab9 */ /* 0x000fe40000000800 */
[----:B------:R-:W-:-:S07]  /*11c0*/  IMAD.U32 R58, RZ, RZ, UR4 ;  /* 0x00000004ff3a7e24 */ /* 0x000fce000f8e00ff */
.L_x_15:
[----:B------:R-:W-:-:S13]  /*11d0*/  LOP3.LUT P0, RZ, R3, 0xff, RZ, 0xc0, !PT ;  /* 0x000000ff03ff7812 */ /* 0x000fda000780c0ff */
[----:B------:R-:W-:Y:S05]  /*11e0*/  @!P0 EXIT ;  /* 0x000000000000894d */ /* 0x000fea0003800000 */
[----:B------:R-:W3:Y:S01]  /*11f0*/  LDC R61, c[0x0][0x658] ;  /* 0x00019600ff3d7b82 */ /* 0x000ee20000000800 */
[----:B------:R-:W-:Y:S01]  /*1200*/  LOP3.LUT R6, R6, 0x1, RZ, 0xc0, !PT ;  /* 0x0000000106067812 */ /* 0x000fe200078ec0ff */
[----:B------:R-:W-:Y:S01]  /*1210*/  ULDC.64 UR6, c[0x0][0x288] ;  /* 0x0000a20000067ab9 */ /* 0x000fe20000000a00 */
[----:B------:R-:W-:Y:S01]  /*1220*/  SHF.R.U32.HI R3, RZ, 0x2, R63 ;  /* 0x00000002ff037819 */ /* 0x000fe2000001163f */
[----:B------:R-:W-:Y:S01]  /*1230*/  UIADD3 UR4, UR7, 0x7f, URZ ;  /* 0x0000007f07047890 */ /* 0x000fe2000fffe03f */
[----:B------:R-:W-:Y:S01]  /*1240*/  SHF.R.U32.HI R0, RZ, 0x1, R0 ;  /* 0x00000001ff007819 */ /* 0x000fe20000011600 */
[----:B------:R-:W-:Y:S01]  /*1250*/  IMAD.SHL.U32 R56, R6, 0x40, RZ ;  /* 0x0000004006387824 */ /* 0x000fe200078e00ff */
[----:B------:R-:W-:Y:S01]  /*1260*/  LOP3.LUT R3, R3, 0x7, RZ, 0xc0, !PT ;  /* 0x0000000703037812 */ /* 0x000fe200078ec0ff */
[----:B01----:R-:W0:Y:S01]  /*1270*/  LDC.64 R4, c[0x0][0x5c8] ;  /* 0x00017200ff047b82 */ /* 0x003e220000000a00 */
[----:B------:R-:W-:Y:S01]  /*1280*/  USHF.R.S32.HI UR5, URZ, 0x1f, UR4 ;  /* 0x0000001f3f057899 */ /* 0x000fe20008011404 */
[----:B------:R-:W-:Y:S01]  /*1290*/  LOP3.LUT R0, R0, 0x30, RZ, 0xc0, !PT ;  /* 0x0000003000007812 */ /* 0x000fe200078ec0ff */
[----:B------:R-:W-:Y:S01]  /*12a0*/  IMAD.MOV.U32 R8, RZ, RZ, 0x1 ;  /* 0x00000001ff087424 */ /* 0x000fe200078e00ff */
[--C-:B------:R-:W-:Y:S01]  /*12b0*/  LOP3.LUT R56, R56, 0x40, R3.reuse, 0xe2, !PT ;  /* 0x0000004038387812 */ /* 0x100fe200078ee203 */
[----:B------:R-:W-:Y:S01]  /*12c0*/  ULEA.HI UR5, UR5, UR4, URZ, 0x7 ;  /* 0x0000000405057291 */ /* 0x000fe2000f8f383f */
[-C--:B------:R-:W-:Y:S01]  /*12d0*/  IADD3 R3, RZ, -R0.reuse, -R3 ;  /* 0x80000000ff037210 */ /* 0x080fe20007ffe803 */
[----:B------:R-:W-:Y:S01]  /*12e0*/  IMAD.U32 R7, RZ, RZ, UR6 ;  /* 0x00000006ff077e24 */ /* 0x000fe2000f8e00ff */
[----:B------:R-:W1:Y:S01]  /*12f0*/  LDC R65, c[0x0][0x600] ;  /* 0x00018000ff417b82 */ /* 0x000e620000000800 */
[----:B------:R-:W-:Y:S01]  /*1300*/  LOP3.LUT R56, R56, R0, RZ, 0xfc, !PT ;  /* 0x0000000038387212 */ /* 0x000fe200078efcff */
[----:B------:R-:W-:Y:S01]  /*1310*/  IMAD.MOV.U32 R0, RZ, RZ, -0x1 ;  /* 0xffffffffff007424 */ /* 0x000fe200078e00ff */
[----:B------:R-:W-:Y:S01]  /*1320*/  USHF.R.S32.HI UR43, URZ, 0x7, UR5 ;  /* 0x000000073f2b7899 */ /* 0x000fe20008011405 */
[C---:B------:R-:W-:Y:S01]  /*1330*/  LOP3.LUT R62, R63.reuse, 0x3, RZ, 0xc0, !PT ;  /* 0x000000033f3e7812 */ /* 0x040fe200078ec0ff */
[----:B------:R-:W-:Y:S01]  /*1340*/  IMAD R3, R6, -0x40, R3 ;  /* 0xffffffc006037824 */ /* 0x000fe200078e0203 */
[C---:B------:R-:W-:Y:S01]  /*1350*/  LOP3.LUT R64, R63.reuse, 0x80, RZ, 0xc0, !PT ;  /* 0x000000803f407812 */ /* 0x040fe200078ec0ff */
[----:B------:R-:W-:Y:S01]  /*1360*/  UISETP.LT.AND UP0, UPT, UR43, 0x1, UPT ;  /* 0x000000012b00788c */ /* 0x000fe2000bf01270 */
[-C--:B---3--:R-:W-:Y:S01]  /*1370*/  SHF.L.U32 R0, R0, R61.reuse, RZ ;  /* 0x0000003d00007219 */ /* 0x088fe200000006ff */
[----:B------:R-:W-:Y:S01]  /*1380*/  ULDC UR4, c[0x0][0x284] ;  /* 0x0000a10000047ab9 */ /* 0x000fe20000000800 */
[----:B------:R-:W-:Y:S01]  /*1390*/  IMAD R62, R62, -0x2, R7 ;  /* 0xfffffffe3e3e7824 */ /* 0x000fe200078e0207 */
[----:B------:R-:W-:Y:S01]  /*13a0*/  USEL UR44, UR43, 0x1, UP0 ;  /* 0x000000012b2c7887 */ /* 0x000fe20008000000 */
[----:B------:R-:W-:Y:S01]  /*13b0*/  SHF.L.U32 R61, R8, R61, RZ ;  /* 0x0000003d083d7219 */ /* 0x000fe200000006ff */
[----:B------:R-:W-:Y:S01]  /*13c0*/  IMAD.SHL.U32 R63, R63, 0x2, RZ ;  /* 0x000000023f3f7824 */ /* 0x000fe200078e00ff */
[----:B------:R-:W-:Y:S01]  /*13d0*/  LOP3.LUT R68, R18, 0x1, RZ, 0xfc, !PT ;  /* 0x0000000112447812 */ /* 0x000fe200078efcff */
[----:B------:R-:W-:Y:S01]  /*13e0*/  VIADD R67, R3, UR4 ;  /* 0x0000000403437c36 */ /* 0x000fe20008000000 */
[C---:B0-----:R-:W-:Y:S01]  /*13f0*/  SHF.L.U64.HI R60, R4.reuse, 0x3, R5 ;  /* 0x00000003043c7819 */ /* 0x041fe20000010205 */
[----:B--2---:R-:W-:Y:S01]  /*1400*/  IMAD.SHL.U32 R59, R4, 0x8, RZ ;  /* 0x00000008043b7824 */ /* 0x004fe200078e00ff */
[----:B------:R-:W-:Y:S01]  /*1410*/  SHF.R.U32.HI R64, RZ, 0x7, R64 ;  /* 0x00000007ff407819 */ /* 0x000fe20000011640 */
[----:B------:R-:W-:Y:S01]  /*1420*/  IMAD.MOV.U32 R57, RZ, RZ, RZ ;  /* 0x000000ffff397224 */ /* 0x000fe200078e00ff */
[----:B------:R-:W-:Y:S01]  /*1430*/  LOP3.LUT R66, RZ, R0, RZ, 0x33, !PT ;  /* 0x00000000ff427212 */ /* 0x000fe200078e33ff */
[----:B------:R-:W-:Y:S01]  /*1440*/  UIADD3 UR44, UR43, -UR44, URZ ;  /* 0x8000002c2b2c7290 */ /* 0x000fe2000fffe03f */
[----:B------:R-:W-:Y:S01]  /*1450*/  UMOV UR36, URZ ;  /* 0x0000003f00247c82 */ /* 0x000fe20008000000 */
[----:B-1----:R-:W-:Y:S01]  /*1460*/  VIADD R65, R65, 0xffffffff ;  /* 0xffffffff41417836 */ /* 0x002fe20000000000 */
[----:B------:R-:W-:-:S09]  /*1470*/  UMOV UR42, URZ ;  /* 0x0000003f002a7c82 */ /* 0x000fd20008000000 */
.L_x_98:
[----:B0-----:R-:W0:Y:S01]  /*1480*/  SHFL.IDX PT, R0, R64, RZ, 0x1f ;  /* 0x00001fff40007589 */ /* 0x001e2200000e0000 */
[----:B-1----:R-:W1:Y:S01]  /*1490*/  S2UR UR7, SR_CgaCtaId ;  /* 0x00000000000779c3 */ /* 0x002e620000008800 */
[----:B------:R-:W-:Y:S01]  /*14a0*/  UMOV UR6, 0x400 ;  /* 0x0000040000067882 */ /* 0x000fe20000000000 */
[----:B0-----:R-:W-:Y:S01]  /*14b0*/  R2UR UR4, R0 ;  /* 0x00000000000472ca */ /* 0x001fe200000e0000 */
[----:B-1----:R-:W-:-:S12]  /*14c0*/  ULEA UR6, UR7, UR6, 0x18 ;  /* 0x0000000607067291 */ /* 0x002fd8000f8ec03f */
[----:B------:R-:W-:-:S04]  /*14d0*/  ULEA.HI UR5, UR4, UR4, URZ, 0x1 ;  /* 0x0000000404057291 */ /* 0x000fc8000f8f083f */
[----:B------:R-:W-:-:S04]  /*14e0*/  ULOP3.LUT UR5, UR5, 0x7fffe, URZ, 0xc0, !UPT ;  /* 0x0007fffe05057892 */ /* 0x000fc8000f8ec03f */
[----:B------:R-:W-:-:S03]  /*14f0*/  UIADD3 UR5, UR4, -UR5, URZ ;  /* 0x8000000504057290 */ /* 0x000fc6000fffe03f */
[----:B------:R-:W-:Y:S01]  /*1500*/  ULDC UR4, c[0x0][0x28c] ;  /* 0x0000a30000047ab9 */ /* 0x000fe20000000800 */
[----:B------:R-:W-:Y:S01]  /*1510*/  ULEA UR5, UR5, UR6, 0xd ;  /* 0x0000000605057291 */ /* 0x000fe2000f8e683f */
[----:B------:R-:W-:-:S03]  /*1520*/  ISETP.LT.AND P0, PT, RZ, UR4, PT ;  /* 0x00000004ff007c0c */ /* 0x000fc6000bf01270 */
[----:B------:R-:W-:-:S04]  /*1530*/  UIADD3 UR5, UR5, 0x100, URZ ;  /* 0x0000010005057890 */ /* 0x000fc8000fffe03f */
[----:B------:R-:W-:-:S04]  /*1540*/  USHF.R.U32.HI UR5, URZ, 0x4, UR5 ;  /* 0x000000043f057899 */ /* 0x000fc80008011605 */
[----:B------:R-:W-:-:S04]  /*1550*/  ULOP3.LUT UR5, UR5, 0x3fff, URZ, 0xc0, !UPT ;  /* 0x00003fff05057892 */ /* 0x000fc8000f8ec03f */
[----:B------:R-:W-:Y:S01]  /*1560*/  ULOP3.LUT UR45, UR5, 0x10000, URZ, 0xfc, !UPT ;  /* 0x00010000052d7892 */ /* 0x000fe2000f8efc3f */
[----:B---345:R-:W-:Y:S11]  /*1570*/  @P0 BRA `(.L_x_17) ;  /* 0x0000000000400947 */ /* 0x038ff60003800000 */
[----:B------:R-:W-:Y:S01]  /*1580*/  MOV R0, 0x0 ;  /* 0x0000000000007802 */ /* 0x000fe20000000f00 */
[----:B------:R-:W-:Y:S01]  /*1590*/  ULDC.64 UR4, c[0x4][0x68] ;  /* 0x01001a0000047ab9 */ /* 0x000fe20000000a00 */
[----:B------:R-:W-:Y:S01]  /*15a0*/  ULDC.64 UR6, c[0x4][0x8] ;  /* 0x0100020000067ab9 */ /* 0x000fe20000000a00 */
[----:B------:R-:W-:Y:S01]  /*15b0*/  IMAD.U32 R4, RZ, RZ, UR4 ;  /* 0x00000004ff047e24 */ /* 0x000fe2000f8e00ff */
[----:B------:R0:W1:Y:S01]  /*15c0*/  LDC.64 R14, c[0x4][R0] ;  /* 0x01000000000e7b82 */ /* 0x0000620000000a00 */
[----:B------:R-:W-:Y:S01]  /*15d0*/  IMAD.U32 R5, RZ, RZ, UR5 ;  /* 0x00000005ff057e24 */ /* 0x000fe2000f8e00ff */
[----:B------:R-:W-:Y:S01]  /*15e0*/  ULDC.64 UR4, c[0x4][0x70] ;  /* 0x01001c0000047ab9 */ /* 0x000fe20000000a00 */
[----:B------:R-:W-:Y:S02]  /*15f0*/  IMAD.U32 R10, RZ, RZ, UR6 ;  /* 0x00000006ff0a7e24 */ /* 0x000fe4000f8e00ff */
[----:B------:R-:W-:Y:S02]  /*1600*/  IMAD.U32 R6, RZ, RZ, UR4 ;  /* 0x00000004ff067e24 */ /* 0x000fe4000f8e00ff */
[----:B------:R-:W-:-:S02]  /*1610*/  IMAD.U32 R7, RZ, RZ, UR5 ;  /* 0x00000005ff077e24 */ /* 0x000fc4000f8e00ff */
[----:B------:R-:W-:Y:S02]  /*1620*/  IMAD.U32 R11, RZ, RZ, UR7 ;  /* 0x00000007ff0b7e24 */ /* 0x000fe4000f8e00ff */
[----:B------:R-:W-:Y:S02]  /*1630*/  IMAD.MOV.U32 R8, RZ, RZ, 0x1e1 ;  /* 0x000001e1ff087424 */ /* 0x000fe400078e00ff */
[----:B------:R-:W-:Y:S02]  /*1640*/  IMAD.MOV.U32 R12, RZ, RZ, 0x1 ;  /* 0x00000001ff0c7424 */ /* 0x000fe400078e00ff */
[----:B0-----:R-:W-:-:S07]  /*1650*/  IMAD.MOV.U32 R13, RZ, RZ, RZ ;  /* 0x000000ffff0d7224 */ /* 0x001fce00078e00ff */
[----:B------:R-:W-:-:S07]  /*1660*/  LEPC R20, `(.L_x_17) ;  /* 0x000000001014794e */ /* 0x000fce0000000000 */
[----:B-1---5:R-:W-:Y:S05]  /*1670*/  CALL.ABS.NOINC R14 ;  /* 0x000000000e007343 */ /* 0x022fea0003c00000 */
.L_x_17:
[----:B------:R-:W-:-:S13]  /*1680*/  ISETP.NE.AND P0, PT, R68, 0x3, PT ;  /* 0x000000034400780c */ /* 0x000fda0003f05270 */
[----:B------:R-:W-:Y:S05]  /*1690*/  @!P0 BRA `(.L_x_18) ;  /* 0x0000000000048947 */ /* 0x000fea0003800000 */
[----:B------:R-:W-:Y:S01]  /*16a0*/  BPT.TRAP 0x1 ;  /* 0x000000040000795c */ /* 0x000fe20000300000 */
.L_x_18:
[----:B------:R-:W0:Y:S01]  /*16b0*/  S2UR UR5, SR_CgaCtaId ;  /* 0x00000000000579c3 */ /* 0x000e220000008800 */
[----:B------:R-:W-:Y:S01]  /*16c0*/  UMOV UR4, 0x400 ;  /* 0x0000040000047882 */ /* 0x000fe20000000000 */
[----:B------:R-:W-:Y:S02]  /*16d0*/  IMAD.U32 R0, RZ, RZ, UR36 ;  /* 0x00000024ff007e24 */ /* 0x000fe4000f8e00ff */
[----:B------:R-:W-:-:S03]  /*16e0*/  IMAD.U32 R3, RZ, RZ, UR42 ;  /* 0x0000002aff037e24 */ /* 0x000fc6000f8e00ff */
[----:B------:R-:W-:Y:S01]  /*16f0*/  SHF.L.U32 R0, R0, 0x1f, RZ ;  /* 0x0000001f00007819 */ /* 0x000fe200000006ff */
[----:B0-----:R-:W-:-:S06]  /*1700*/  ULEA UR4, UR5, UR4, 0x18 ;  /* 0x0000000405047291 */ /* 0x001fcc000f8ec03f */
[----:B------:R-:W-:-:S04]  /*1710*/  IMAD.U32 R6, RZ, RZ, UR4 ;  /* 0x00000004ff067e24 */ /* 0x000fc8000f8e00ff */
[----:B------:R-:W-:-:S04]  /*1720*/  IMAD R3, R3, 0x8, R6 ;  /* 0x0000000803037824 */ /* 0x000fc800078e0206 */
[----:B------:R0:W1:Y:S01]  /*1730*/  SYNCS.PHASECHK.TRANS64.TRYWAIT P1, [R3+URZ], R0 ;  /* 0x00000000030075a7 */ /* 0x000062000802017f */
[----:B------:R-:W-:Y:S05]  /*1740*/  @!P0 BRA `(.L_x_19) ;  /* 0x0000000000048947 */ /* 0x000fea0003800000 */
[----:B------:R-:W-:Y:S01]  /*1750*/  BPT.TRAP 0x1 ;  /* 0x000000040000795c */ /* 0x000fe20000300000 */
.L_x_19:
[----:B------:R-:W-:-:S05]  /*1760*/  IMAD.U32 R4, RZ, RZ, UR44 ;  /* 0x0000002cff047e24 */ /* 0x000fca000f8e00ff */
[----:B------:R-:W-:Y:S01]  /*1770*/  ISETP.GE.AND P2, PT, R4, 0x1, PT ;  /* 0x000000010400780c */ /* 0x000fe20003f46270 */
[----:B-1----:R-:W-:-:S12]  /*1780*/  @P1 BRA `(.L_x_20) ;  /* 0x0000000000081947 */ /* 0x002fd80003800000 */
[----:B------:R-:W1:Y:S02]  /*1790*/  SYNCS.PHASECHK.TRANS64.TRYWAIT P1, [R3+URZ], R0 ;  /* 0x00000000030075a7 */ /* 0x000e64000802017f */
[----:B-1----:R-:W-:Y:S05]  /*17a0*/  @!P1 BRA `(.L_x_21) ;  /* 0x0000005000f09947 */ /* 0x002fea0003800000 */
.L_x_20:
[----:B------:R-:W-:Y:S05]  /*17b0*/  WARPSYNC.ALL ;  /* 0x0000000000007948 */ /* 0x000fea0003800000 */
[----:B------:R-:W-:Y:S01]  /*17c0*/  R2UR UR4, R6 ;  /* 0x00000000060472ca */ /* 0x000fe200000e0000 */
[----:B------:R-:W-:Y:S01]  /*17d0*/  ULEA UR8, UR42, UR45, 0xc ;  /* 0x0000002d2a087291 */ /* 0x000fe2000f8e603f */
[----:B------:R-:W-:Y:S01]  /*17e0*/  WARPGROUP.ARRIVE ;  /* 0x00000000000079c5 */ /* 0x000fe20000000000 */
[----:B------:R-:W-:Y:S01]  /*17f0*/  UMOV UR9, 0x40000040 ;  /* 0x4000004000097882 */ /* 0x000fe20000000000 */
[----:B------:R-:W-:Y:S01]  /*1800*/  UMOV UR11, 0x40000040 ;  /* 0x40000040000b7882 */ /* 0x000fe20000000000 */
[----:B------:R-:W-:Y:S01]  /*1810*/  UIADD3 UR12, UR8, 0x2, URZ ;  /* 0x00000002080c7890 */ /* 0x000fe2000fffe03f */
[----:B------:R-:W-:Y:S01]  /*1820*/  UMOV UR13, 0x40000040 ;  /* 0x40000040000d7882 */ /* 0x000fe20000000000 */
[----:B------:R-:W-:-:S06]  /*1830*/  UMOV UR15, 0x40000040 ;  /* 0x40000040000f7882 */ /* 0x000fcc0000000000 */
[----:B------:R-:W-:-:S04]  /*1840*/  UIADD3 UR4, UR4, 0x40100, URZ ;  /* 0x0004010004047890 */ /* 0x000fc8000fffe03f */
[----:B------:R-:W-:-:S04]  /*1850*/  USHF.R.U32.HI UR4, URZ, 0x4, UR4 ;  /* 0x000000043f047899 */ /* 0x000fc80008011604 */
[----:B------:R-:W-:-:S04]  /*1860*/  ULOP3.LUT UR4, UR4, 0x3fff, URZ, 0xc0, !UPT ;  /* 0x00003fff04047892 */ /* 0x000fc8000f8ec03f */
[----:B------:R-:W-:-:S04]  /*1870*/  ULOP3.LUT UR4, UR4, 0x10000, URZ, 0xfc, !UPT ;  /* 0x0001000004047892 */ /* 0x000fc8000f8efc3f */
[----:B------:R-:W-:-:S04]  /*1880*/  ULEA UR6, UR42, UR4, 0xb ;  /* 0x000000042a067291 */ /* 0x000fc8000f8e583f */
[----:B------:R-:W-:-:S03]  /*1890*/  UIADD3 UR14, UR6, 0x2, URZ ;  /* 0x00000002060e7890 */ /* 0x000fc6000fffe03f */
[----:B------:R-:W-:Y:S02]  /*18a0*/  UMOV UR10, UR6 ;  /* 0x00000006000a7c82 */ /* 0x000fe40008000000 */
[----:B------:R-:W-:Y:S01]  /*18b0*/  HGMMA.64x64x8.F32.TF32 R24, gdesc[UR8], RZ, !UPT, gsb0 ;  /* 0x04e00000081879f0 */ /* 0x000fe2000c0028ff */
[----:B------:R-:W-:Y:S01]  /*18c0*/  UIADD3 UR10, UR6, 0x606, URZ ;  /* 0x00000606060a7890 */ /* 0x000fe2000fffe03f */
[----:B------:R-:W-:Y:S01]  /*18d0*/  UMOV UR9, 0x40000040 ;  /* 0x4000004000097882 */ /* 0x000fe20000000000 */
[----:B------:R-:W-:Y:S01]  /*18e0*/  UMOV UR11, 0x40000040 ;  /* 0x40000040000b7882 */ /* 0x000fe20000000000 */
[----:B------:R-:W-:Y:S02]  /*18f0*/  WARPGROUP.DEPBAR.LE gsb0, 0x0 ;  /* 0x00008000000079c5 */ /* 0x000fe40000010000 */
[----:B------:R-:W-:-:S06]  /*1900*/  WARPGROUP.ARRIVE ;  /* 0x00000000000079c5 */ /* 0x000fcc0000000000 */
[----:B------:R-:W-:Y:S01]  /*1910*/  HGMMA.64x64x8.F32.TF32 R24, gdesc[UR12], R24, gsb0 ;  /* 0x04e000000c1879f0 */ /* 0x000fe20008002818 */
[----:B------:R-:W-:Y:S02]  /*1920*/  UIADD3 UR12, UR8, 0x4, URZ ;  /* 0x00000004080c7890 */ /* 0x000fe4000fffe03f */
        /* <DEDUP_REMOVED lines=87> */
[----:B------:R-:W-:Y:S01]  /*1ea0*/  UIADD3 UR8, UR8, 0xc06, URZ ;  /* 0x00000c0608087890 */ /* 0x000fe2000fffe03f */
[----:B------:R-:W-:Y:S02]  /*1eb0*/  WARPGROUP.DEPBAR.LE gsb0, 0x0 ;  /* 0x00008000000079c5 */ /* 0x000fe40000010000 */
[----:B------:R-:W-:-:S06]  /*1ec0*/  WARPGROUP.ARRIVE ;  /* 0x00000000000079c5 */ /* 0x000fcc0000000000 */
[----:B------:R-:W-:Y:S03]  /*1ed0*/  HGMMA.64x64x8.F32.TF32 R24, gdesc[UR12], R24, gsb0 ;  /* 0x04e000000c1879f0 */ /* 0x000fe60008002818 */
[----:B------:R-:W-:Y:S02]  /*1ee0*/  WARPGROUP.DEPBAR.LE gsb0, 0x0 ;  /* 0x00008000000079c5 */ /* 0x000fe40000010000 */
[----:B------:R-:W-:-:S06]  /*1ef0*/  WARPGROUP.ARRIVE ;  /* 0x00000000000079c5 */ /* 0x000fcc0000000000 */
[----:B------:R-:W-:Y:S03]  /*1f00*/  HGMMA.64x64x8.F32.TF32 R24, gdesc[UR8], R24, gsb0 ;  /* 0x04e00000081879f0 */ /* 0x000fe60008002818 */
[----:B------:R-:W-:Y:S02]  /*1f10*/  WARPGROUP.DEPBAR.LE gsb0, 0x0 ;  /* 0x00008000000079c5 */ /* 0x000fe40000010000 */
[----:B------:R-:W-:Y:S05]  /*1f20*/  @!P2 BRA `(.L_x_22) ;  /* 0x000000080078a947 */ /* 0x000fea0003800000 */
[----:B------:R-:W-:Y:S01]  /*1f30*/  UIADD3 UR5, UR42, 0x1, URZ ;  /* 0x000000012a057890 */ /* 0x000fe2000fffe03f */
[----:B01----:R-:W-:Y:S02]  /*1f40*/  IMAD.U32 R0, RZ, RZ, UR44 ;  /* 0x0000002cff007e24 */ /* 0x003fe4000f8e00ff */
[----:B------:R-:W-:Y:S01]  /*1f50*/  IMAD.U32 R3, RZ, RZ, UR42 ;  /* 0x0000002aff037e24 */ /* 0x000fe2000f8e00ff */
[----:B------:R-:W-:-:S04]  /*1f60*/  UISETP.NE.AND UP0, UPT, UR5, 0x4, UPT ;  /* 0x000000040500788c */ /* 0x000fc8000bf05270 */
[----:B------:R-:W-:Y:S02]  /*1f70*/  USEL UR6, URZ, 0x1, UP0 ;  /* 0x000000013f067887 */ /* 0x000fe40008000000 */
[----:B------:R-:W-:Y:S02]  /*1f80*/  USEL UR5, UR5, URZ, UP0 ;  /* 0x0000003f05057287 */ /* 0x000fe40008000000 */
[----:B------:R-:W-:-:S06]  /*1f90*/  ULOP3.LUT UR6, UR36, UR6, URZ, 0x3c, !UPT ;  /* 0x0000000624067292 */ /* 0x000fcc000f8e3c3f */
[----:B------:R-:W-:-:S07]  /*1fa0*/  IMAD.U32 R7, RZ, RZ, UR6 ;  /* 0x00000006ff077e24 */ /* 0x000fce000f8e00ff */
.L_x_29:
[----:B------:R-:W-:Y:S05]  /*1fb0*/  @!P0 BRA `(.L_x_23) ;  /* 0x0000000000048947 */ /* 0x000fea0003800000 */
[----:B------:R-:W-:Y:S01]  /*1fc0*/  BPT.TRAP 0x1 ;  /* 0x000000040000795c */ /* 0x000fe20000300000 */
.L_x_23:
[----:B------:R-:W0:Y:S01]  /*1fd0*/  S2UR UR7, SR_CgaCtaId ;  /* 0x00000000000779c3 */ /* 0x000e220000008800 */
[----:B------:R-:W-:Y:S01]  /*1fe0*/  UMOV UR6, 0x400 ;  /* 0x0000040000067882 */ /* 0x000fe20000000000 */
[----:B------:R-:W-:Y:S01]  /*1ff0*/  IMAD.U32 R5, RZ, RZ, UR5 ;  /* 0x00000005ff057e24 */ /* 0x000fe2000f8e00ff */
[----:B------:R-:W-:Y:S01]  /*2000*/  SHF.L.U32 R4, R7, 0x1f, RZ ;  /* 0x0000001f07047819 */ /* 0x000fe200000006ff */
[----:B0-----:R-:W-:-:S06]  /*2010*/  ULEA UR6, UR7, UR6, 0x18 ;  /* 0x0000000607067291 */ /* 0x001fcc000f8ec03f */
[----:B------:R-:W-:-:S04]  /*2020*/  IMAD.U32 R6, RZ, RZ, UR6 ;  /* 0x00000006ff067e24 */ /* 0x000fc8000f8e00ff */
[----:B------:R-:W-:-:S04]  /*2030*/  IMAD R5, R5, 0x8, R6 ;  /* 0x0000000805057824 */ /* 0x000fc800078e0206 */
[----:B------:R0:W1:Y:S01]  /*2040*/  SYNCS.PHASECHK.TRANS64.TRYWAIT P1, [R5+URZ], R4 ;  /* 0x00000004050075a7 */ /* 0x000062000802017f */
[----:B------:R-:W-:Y:S05]  /*2050*/  @!P0 BRA `(.L_x_24) ;  /* 0x0000000000048947 */ /* 0x000fea0003800000 */
[----:B------:R-:W-:Y:S01]  /*2060*/  BPT.TRAP 0x1 ;  /* 0x000000040000795c */ /* 0x000fe20000300000 */
.L_x_24:
[----:B-1----:R-:W-:Y:S05]  /*2070*/  @P1 BRA `(.L_x_25) ;  /* 0x0000000000081947 */ /* 0x002fea0003800000 */
[----:B------:R-:W1:Y:S02]  /*2080*/  SYNCS.PHASECHK.TRANS64.TRYWAIT P1, [R5+URZ], R4 ;  /* 0x00000004050075a7 */ /* 0x000e64000802017f */
[----:B-1----:R-:W-:Y:S05]  /*2090*/  @!P1 BRA `(.L_x_26) ;  /* 0x0000004800c89947 */ /* 0x002fea0003800000 */
.L_x_25:
[----:B------:R-:W-:Y:S01]  /*20a0*/  ULEA UR8, UR5, UR4, 0xb ;  /* 0x0000000405087291 */ /* 0x000fe2000f8e583f */
[----:B------:R-:W-:Y:S01]  /*20b0*/  WARPGROUP.ARRIVE ;  /* 0x00000000000079c5 */ /* 0x000fe20000000000 */
[----:B------:R-:W-:Y:S01]  /*20c0*/  ULEA UR6, UR5, UR45, 0xc ;  /* 0x0000002d05067291 */ /* 0x000fe2000f8e603f */
[----:B------:R-:W-:Y:S01]  /*20d0*/  UMOV UR15, 0x40000040 ;  /* 0x40000040000f7882 */ /* 0x000fe20000000000 */
[----:B------:R-:W-:Y:S01]  /*20e0*/  UMOV UR13, 0x40000040 ;  /* 0x40000040000d7882 */ /* 0x000fe20000000000 */
[----:B------:R-:W-:Y:S02]  /*20f0*/  UIADD3 UR10, UR8, 0x606, URZ ;  /* 0x00000606080a7890 */ /* 0x000fe4000fffe03f */
[----:B------:R-:W-:Y:S02]  /*2100*/  UMOV UR14, UR8 ;  /* 0x00000008000e7c82 */ /* 0x000fe40008000000 */
[----:B------:R-:W-:Y:S01]  /*2110*/  UMOV UR12, UR6 ;  /* 0x00000006000c7c82 */ /* 0x000fe20008000000 */
[----:B------:R-:W-:Y:S01]  /*2120*/  UMOV UR11, 0x40000040 ;  /* 0x40000040000b7882 */ /* 0x000fe20000000000 */
[----:B------:R-:W-:Y:S01]  /*2130*/  HGMMA.64x64x8.F32.TF32 R24, gdesc[UR12], R24, gsb0 ;  /* 0x04e000000c1879f0 */ /* 0x000fe20008002818 */
[----:B------:R-:W-:-:S02]  /*2140*/  UIADD3 UR14, UR8, 0x2, URZ ;  /* 0x00000002080e7890 */ /* 0x000fc4000fffe03f */
[----:B------:R-:W-:Y:S01]  /*2150*/  UIADD3 UR12, UR6, 0x2, URZ ;  /* 0x00000002060c7890 */ /* 0x000fe2000fffe03f */
[----:B------:R-:W-:Y:S01]  /*2160*/  UMOV UR15, 0x40000040 ;  /* 0x40000040000f7882 */ /* 0x000fe20000000000 */
        /* <DEDUP_REMOVED lines=102> */
[----:B------:R-:W-:Y:S01]  /*27d0*/  BPT.TRAP 0x1 ;  /* 0x000000040000795c */ /* 0x000fe20000300000 */
.L_x_27:
[----:B------:R-:W-:-:S13]  /*27e0*/  ISETP.NE.AND P1, PT, R22, RZ, PT ;  /* 0x000000ff1600720c */ /* 0x000fda0003f25270 */
[----:B01----:R-:W-:-:S04]  /*27f0*/  @P1 IMAD R4, R3, 0x8, R6 ;  /* 0x0000000803041824 */ /* 0x003fc800078e0206 */
[----:B------:R-:W-:-:S05]  /*2800*/  @P1 VIADD R4, R4, 0x20 ;  /* 0x0000002004041836 */ /* 0x000fca0000000000 */
[----:B------:R-:W-:-:S04]  /*2810*/  @P1 PRMT R4, R19, 0x654, R4 ;  /* 0x0000065413041816 */ /* 0x000fc80000000004 */
[----:B------:R0:W-:Y:S01]  /*2820*/  @P1 SYNCS.ARRIVE.TRANS64.RED.A1T0 RZ, [R4+URZ], RZ ;  /* 0x000000ff04ff19a7 */ /* 0x0001e2000810043f */
[----:B------:R-:W-:-:S13]  /*2830*/  ISETP.GT.U32.AND P1, PT, R18, 0x1, PT ;  /* 0x000000011200780c */ /* 0x000fda0003f24070 */
[----:B0-----:R-:W-:Y:S05]  /*2840*/  @P1 BRA `(.L_x_28) ;  /* 0x0000000000041947 */ /* 0x001fea0003800000 */
[----:B------:R-:W-:Y:S01]  /*2850*/  BPT.TRAP 0x1 ;  /* 0x000000040000795c */ /* 0x000fe20000300000 */
.L_x_28:
[----:B------:R-:W-:Y:S01]  /*2860*/  UIADD3 UR5, UR5, 0x1, URZ ;  /* 0x0000000105057890 */ /* 0x000fe2000fffe03f */
[C---:B------:R-:W-:Y:S01]  /*2870*/  ISETP.GT.AND P2, PT, R0.reuse, 0x1, PT ;  /* 0x000000010000780c */ /* 0x040fe20003f44270 */
[----:B------:R-:W-:Y:S02]  /*2880*/  VIADD R3, R3, 0x1 ;  /* 0x0000000103037836 */ /* 0x000fe40000000000 */
[----:B------:R-:W-:Y:S01]  /*2890*/  UISETP.NE.AND UP0, UPT, UR5, 0x4, UPT ;  /* 0x000000040500788c */ /* 0x000fe2000bf05270 */
[----:B------:R-:W-:Y:S02]  /*28a0*/  VIADD R0, R0, 0xffffffff ;  /* 0xffffffff00007836 */ /* 0x000fe40000000000 */
[C---:B------:R-:W-:Y:S01]  /*28b0*/  ISETP.NE.AND P1, PT, R3.reuse, 0x4, PT ;  /* 0x000000040300780c */ /* 0x040fe20003f25270 */
[----:B------:R-:W-:Y:S02]  /*28c0*/  USEL UR6, URZ, 0x1, UP0 ;  /* 0x000000013f067887 */ /* 0x000fe40008000000 */
[----:B------:R-:W-:Y:S01]  /*28d0*/  USEL UR5, UR5, URZ, UP0 ;  /* 0x0000003f05057287 */ /* 0x000fe20008000000 */
[----:B------:R-:W-:-:S03]  /*28e0*/  SEL R3, R3, RZ, P1 ;  /* 0x000000ff03037207 */ /* 0x000fc60000800000 */
[----:B------:R-:W-:Y:S01]  /*28f0*/  LOP3.LUT R7, R7, UR6, RZ, 0x3c, !PT ;  /* 0x0000000607077c12 */ /* 0x000fe2000f8e3cff */
[----:B------:R-:W-:Y:S07]  /*2900*/  @P2 BRA `(.L_x_29) ;  /* 0xfffffff400a82947 */ /* 0x000fee000383ffff */
.L_x_22:
[----:B01----:R-:W0:Y:S02]  /*2910*/  LDC R0, c[0x0][0x28c] ;  /* 0x0000a300ff007b82 */ /* 0x003e240000000800 */
[----:B0-----:R-:W-:-:S13]  /*2920*/  ISETP.GE.AND P1, PT, R0, 0x1, PT ;  /* 0x000000010000780c */ /* 0x001fda0003f26270 */
[----:B------:R-:W-:Y:S05]  /*2930*/  @!P1 BRA `(.L_x_30) ;  /* 0x0000000000389947 */ /* 0x000fea0003800000 */
[----:B------:R-:W-:Y:S05]  /*2940*/  @!P0 BRA `(.L_x_31) ;  /* 0x0000000000048947 */ /* 0x000fea0003800000 */
[----:B------:R-:W-:Y:S01]  /*2950*/  BPT.TRAP 0x1 ;  /* 0x000000040000795c */ /* 0x000fe20000300000 */
.L_x_31:
[----:B------:R-:W-:-:S13]  /*2960*/  ISETP.NE.AND P0, PT, R22, RZ, PT ;  /* 0x000000ff1600720c */ /* 0x000fda0003f05270 */
[----:B------:R-:W-:-:S05]  /*2970*/  VOTEU.ANY UP0, P0 ;  /* 0x00000000003f7886 */ /* 0x000fca0000000100 */
[----:B------:R-:W-:-:S06]  /*2980*/  @UP0 UIADD3 UR4, UR44, UR42, URZ ;  /* 0x0000002a2c040290 */ /* 0x000fcc000fffe03f */
[----:B------:R-:W-:-:S04]  /*2990*/  IMAD.U32 R0, RZ, RZ, UR4 ;  /* 0x00000004ff007e24 */ /* 0x000fc8000f8e00ff */
[----:B------:R-:W-:-:S05]  /*29a0*/  @P0 IMAD.SHL.U32 R0, R0, 0x8, RZ ;  /* 0x0000000800000824 */ /* 0x000fca00078e00ff */
[----:B------:R-:W-:-:S04]  /*29b0*/  @P0 LOP3.LUT R0, R0, 0x18, RZ, 0xc0, !PT ;  /* 0x0000001800000812 */ /* 0x000fc800078ec0ff */
[----:B------:R-:W-:-:S04]  /*29c0*/  @P0 IADD3 R0, R6, 0x20, R0 ;  /* 0x0000002006000810 */ /* 0x000fc80007ffe000 */
[----:B------:R-:W-:-:S04]  /*29d0*/  @P0 PRMT R0, R19, 0x654, R0 ;  /* 0x0000065413000816 */ /* 0x000fc80000000000 */
[----:B------:R0:W-:Y:S01]  /*29e0*/  @P0 SYNCS.ARRIVE.TRANS64.RED.A1T0 RZ, [R0+URZ], RZ ;  /* 0x000000ff00ff09a7 */ /* 0x0001e2000810043f */
[----:B------:R-:W-:-:S13]  /*29f0*/  ISETP.GT.U32.AND P0, PT, R18, 0x1, PT ;  /* 0x000000011200780c */ /* 0x000fda0003f04070 */
[----:B0-----:R-:W-:Y:S05]  /*2a00*/  @P0 BRA `(.L_x_30) ;  /* 0x0000000000040947 */ /* 0x001fea0003800000 */
[----:B------:R-:W-:Y:S01]  /*2a10*/  BPT.TRAP 0x1 ;  /* 0x000000040000795c */ /* 0x000fe20000300000 */
.L_x_30:
[----:B------:R-:W-:Y:S01]  /*2a20*/  IMAD.SHL.U32 R6, R70, 0x40, RZ ;  /* 0x0000004046067824 */ /* 0x000fe200078e00ff */
[----:B------:R-:W-:Y:S01]  /*2a30*/  ULDC UR6, c[0x0][0x288] ;  /* 0x0000a20000067ab9 */ /* 0x000fe20000000800 */
[----:B------:R-:W-:Y:S01]  /*2a40*/  SHF.R.S32.HI R9, RZ, 0x1f, R69 ;  /* 0x0000001fff097819 */ /* 0x000fe20000011445 */
[C---:B------:R-:W-:Y:S01]  /*2a50*/  IMAD.SHL.U32 R8, R71.reuse, 0x80, RZ ;  /* 0x0000008047087824 */ /* 0x040fe200078e00ff */
[----:B------:R-:W-:Y:S01]  /*2a60*/  ULDC.64 UR4, c[0x0][0x5d0] ;  /* 0x0001740000047ab9 */ /* 0x000fe20000000a00 */
[C---:B------:R-:W-:Y:S01]  /*2a70*/  LOP3.LUT R10, R6.reuse, 0x6, R63, 0xf8, !PT ;  /* 0x00000006060a7812 */ /* 0x040fe200078ef83f */
[----:B------:R-:W-:Y:S01]  /*2a80*/  IMAD.WIDE R70, R71, 0x80, R56 ;  /* 0x0000008047467825 */ /* 0x000fe200078e0238 */
[----:B------:R-:W-:Y:S01]  /*2a90*/  ISETP.GE.AND P0, PT, R6, UR6, PT ;  /* 0x0000000606007c0c */ /* 0x000fe2000bf06270 */
[----:B------:R-:W-:Y:S01]  /*2aa0*/  ULDC UR6, c[0x0][0x284] ;  /* 0x0000a10000067ab9 */ /* 0x000fe20000000800 */
[----:B------:R-:W-:Y:S01]  /*2ab0*/  SHF.R.S32.HI R11, RZ, 0x1f, R10 ;  /* 0x0000001fff0b7819 */ /* 0x000fe2000001140a */
[----:B------:R-:W-:Y:S01]  /*2ac0*/  IMAD R0, R9, UR4, RZ ;  /* 0x0000000409007c24 */ /* 0x000fe2000f8e02ff */
[----:B------:R-:W-:-:S03]  /*2ad0*/  ISETP.GE.OR P0, PT, R8, UR6, P0 ;  /* 0x0000000608007c0c */ /* 0x000fc60008706670 */
[C---:B------:R-:W-:Y:S02]  /*2ae0*/  IMAD R3, R69.reuse, UR5, R0 ;  /* 0x0000000545037c24 */ /* 0x040fe4000f8e0200 */
[----:B------:R-:W-:Y:S01]  /*2af0*/  IMAD.WIDE.U32 R4, R69, UR4, R10 ;  /* 0x0000000445047c25 */ /* 0x000fe2000f8e000a */
[----:B------:R-:W-:-:S03]  /*2b00*/  ULDC.64 UR4, c[0x0][0x5c8] ;  /* 0x0001720000047ab9 */ /* 0x000fc60000000a00 */
[----:B------:R-:W-:Y:S02]  /*2b10*/  IMAD R7, R71, UR4, RZ ;  /* 0x0000000447077c24 */ /* 0x000fe4000f8e02ff */
[----:B------:R-:W-:Y:S02]  /*2b20*/  IMAD.IADD R5, R5, 0x1, R3 ;  /* 0x0000000105057824 */ /* 0x000fe400078e0203 */
[C---:B------:R-:W-:Y:S02]  /*2b30*/  IMAD R7, R70.reuse, UR5, R7 ;  /* 0x0000000546077c24 */ /* 0x040fe4000f8e0207 */
[----:B------:R-:W-:-:S04]  /*2b40*/  IMAD.WIDE.U32 R72, R70, UR4, R4 ;  /* 0x0000000446487c25 */ /* 0x000fc8000f8e0004 */
[----:B------:R-:W-:Y:S01]  /*2b50*/  IMAD.MOV.U32 R0, RZ, RZ, -0x1 ;  /* 0xffffffffff007424 */ /* 0x000fe200078e00ff */
[----:B------:R-:W-:Y:S06]  /*2b60*/  @P0 BRA `(.L_x_32) ;  /* 0x0000002000780947 */ /* 0x000fec0003800000 */
[----:B-----5:R-:W-:Y:S01]  /*2b70*/  FSETP.NEU.AND P1, PT, R58, RZ, PT ;  /* 0x000000ff3a00720b */ /* 0x020fe20003f2d000 */
[----:B------:R-:W-:Y:S01]  /*2b80*/  IMAD.IADD R6, R62, 0x1, -R6 ;  /* 0x000000013e067824 */ /* 0x000fe200078e0a06 */
[----:B------:R-:W-:Y:S01]  /*2b90*/  BSSY B0, `(.L_x_32) ;  /* 0x000021b000007945 */ /* 0x000fe20003800000 */
[----:B------:R-:W-:Y:S02]  /*2ba0*/  IMAD.IADD R3, R67, 0x1, -R8 ;  /* 0x0000000143037824 */ /* 0x000fe400078e0a08 */
[----:B------:R-:W-:Y:S01]  /*2bb0*/  IMAD.IADD R83, R73, 0x1, R7 ;  /* 0x0000000149537824 */ /* 0x000fe200078e0207 */
[----:B------:R-:W-:-:S04]  /*2bc0*/  ISETP.GT.AND P0, PT, R6, RZ, PT ;  /* 0x000000ff0600720c */ /* 0x000fc80003f04270 */
[----:B------:R-:W-:-:S03]  /*2bd0*/  ISETP.GT.AND P2, PT, R3, RZ, P0 ;  /* 0x000000ff0300720c */ /* 0x000fc60000744270 */
[----:B------:R-:W-:Y:S10]  /*2be0*/  @!P1 BRA `(.L_x_33) ;  /* 0x0000001400dc9947 */ /* 0x000ff40003800000 */
[----:B------:R-:W0:Y:S01]  /*2bf0*/  LDC.64 R76, c[0x0][0x5b8] ;  /* 0x00016e00ff4c7b82 */ /* 0x000e220000000a00 */
[----:B------:R-:W-:-:S07]  /*2c00*/  ULDC.64 UR4, c[0x0][0x5c0] ;  /* 0x0001700000047ab9 */ /* 0x000fce0000000a00 */
[----:B------:R-:W1:Y:S08]  /*2c10*/  LDC.64 R78, c[0x0][0x5b0] ;  /* 0x00016c00ff4e7b82 */ /* 0x000e700000000a00 */
[----:B------:R-:W2:Y:S01]  /*2c20*/  LDC.64 R80, c[0x0][0x5a8] ;  /* 0x00016a00ff507b82 */ /* 0x000ea20000000a00 */
[-C--:B0-----:R-:W-:Y:S02]  /*2c30*/  IMAD R4, R9, R76.reuse, RZ ;  /* 0x0000004c09047224 */ /* 0x081fe400078e02ff */
[----:B------:R-:W-:-:S04]  /*2c40*/  IMAD.WIDE.U32 R74, R69, R76, R10 ;  /* 0x0000004c454a7225 */ /* 0x000fc800078e000a */
[----:B------:R-:W-:Y:S02]  /*2c50*/  IMAD R73, R69, R77, R4 ;  /* 0x0000004d45497224 */ /* 0x000fe400078e0204 */
[-C--:B-1----:R-:W-:Y:S02]  /*2c60*/  IMAD R4, R71, R78.reuse, RZ ;  /* 0x0000004e47047224 */ /* 0x082fe400078e02ff */
[----:B------:R-:W-:Y:S02]  /*2c70*/  IMAD.IADD R13, R75, 0x1, R73 ;  /* 0x000000014b0d7824 */ /* 0x000fe400078e0249 */
[----:B------:R-:W-:Y:S02]  /*2c80*/  IMAD.MOV.U32 R12, RZ, RZ, R74 ;  /* 0x000000ffff0c7224 */ /* 0x000fe400078e004a */
[C---:B------:R-:W-:Y:S02]  /*2c90*/  IMAD R71, R70.reuse, R79, R4 ;  /* 0x0000004f46477224 */ /* 0x040fe400078e0204 */
[----:B------:R-:W-:-:S04]  /*2ca0*/  IMAD.WIDE.U32 R4, R70, R78, R12 ;  /* 0x0000004e46047225 */ /* 0x000fc800078e000c */
[----:B------:R-:W-:Y:S01]  /*2cb0*/  IMAD.IADD R5, R5, 0x1, R71 ;  /* 0x0000000105057824 */ /* 0x000fe200078e0247 */
[----:B--2---:R-:W-:-:S04]  /*2cc0*/  LEA R14, P1, R4, R80, 0x2 ;  /* 0x00000050040e7211 */ /* 0x004fc800078210ff */
[----:B------:R-:W-:-:S05]  /*2cd0*/  LEA.HI.X R15, R4, R81, R5, 0x2, P1 ;  /* 0x00000051040f7211 */ /* 0x000fca00008f1405 */
[----:B------:R0:W2:Y:S01]  /*2ce0*/  @P2 LDG.E.LTC128B R7, desc[UR40][R14.64] ;  /* 0x000000280e072981 */ /* 0x0000a2000c1e1920 */
[----:B------:R-:W-:Y:S01]  /*2cf0*/  LEA R8, P3, R72, UR4, 0x2 ;  /* 0x0000000448087c11 */ /* 0x000fe2000f8610ff */
[----:B------:R-:W-:Y:S01]  /*2d00*/  IMAD.WIDE.U32 R4, R70, R78, R10 ;  /* 0x0000004e46047225 */ /* 0x000fe200078e000a */
[----:B------:R-:W-:Y:S01]  /*2d10*/  ISETP.GT.AND P1, PT, R6, 0x1, PT ;  /* 0x000000010600780c */ /* 0x000fe20003f24270 */
[----:B------:R-:W-:Y:S02]  /*2d20*/  BSSY B1, `(.L_x_34) ;  /* 0x0000012000017945 */ /* 0x000fe40003800000 */
[----:B------:R-:W-:Y:S02]  /*2d30*/  IMAD.IADD R5, R71, 0x1, R5 ;  /* 0x0000000147057824 */ /* 0x000fe400078e0205 */
[----:B------:R-:W-:Y:S01]  /*2d40*/  IMAD.WIDE.U32 R20, R69, R76, R4 ;  /* 0x0000004c45147225 */ /* 0x000fe200078e0004 */
[----:B0-----:R-:W-:-:S03]  /*2d50*/  SHF.L.U64.HI R15, R78, 0x3, R79 ;  /* 0x000000034e0f7819 */ /* 0x001fc6000001024f */
[----:B------:R-:W-:Y:S01]  /*2d60*/  IMAD.IADD R5, R73, 0x1, R21 ;  /* 0x0000000149057824 */ /* 0x000fe200078e0215 */
[----:B------:R-:W-:Y:S01]  /*2d70*/  LEA R4, P4, R20, R80, 0x2 ;  /* 0x0000005014047211 */ /* 0x000fe200078810ff */
[----:B------:R-:W-:-:S03]  /*2d80*/  IMAD.SHL.U32 R14, R78, 0x8, RZ ;  /* 0x000000084e0e7824 */ /* 0x000fc600078e00ff */
[----:B------:R-:W-:Y:S01]  /*2d90*/  LEA.HI.X R5, R20, R81, R5, 0x2, P4 ;  /* 0x0000005114057211 */ /* 0x000fe200020f1405 */
[----:B------:R-:W-:Y:S01]  /*2da0*/  IMAD.WIDE.U32 R20, R70, R78, R14 ;  /* 0x0000004e46147225 */ /* 0x000fe200078e000e */
[----:B--2---:R-:W-:-:S05]  /*2db0*/  LOP3.LUT R9, R7, 0xffffe000, RZ, 0xc0, !PT ;  /* 0xffffe00007097812 */ /* 0x004fca00078ec0ff */
[----:B------:R-:W-:-:S04]  /*2dc0*/  FMUL R9, R9, R58 ;  /* 0x0000003a09097220 */ /* 0x000fc80000400000 */
[----:B------:R-:W-:Y:S01]  /*2dd0*/  FFMA R77, R24, R23, R9 ;  /* 0x00000017184d7223 */ /* 0x000fe20000000009 */
[----:B------:R-:W-:Y:S02]  /*2de0*/  LEA.HI.X R9, R72, UR5, R83, 0x2, P3 ;  /* 0x0000000548097c11 */ /* 0x000fe400098f1453 */
[----:B------:R-:W-:Y:S02]  /*2df0*/  ISETP.GT.AND P3, PT, R3, RZ, P1 ;  /* 0x000000ff0300720c */ /* 0x000fe40000f64270 */
[----:B------:R-:W-:-:S05]  /*2e00*/  F2FP.TF32.F32.PACK_B R77, R77 ;  /* 0x0000004dff4d723e */ /* 0x000fca00024050ff */
[----:B------:R0:W-:Y:S06]  /*2e10*/  @P2 STG.E desc[UR40][R8.64], R77 ;  /* 0x0000004d08002986 */ /* 0x0001ec000c101928 */
[----:B------:R-:W-:Y:S05]  /*2e20*/  @!P3 BRA `(.L_x_35) ;  /* 0x000000000004b947 */ /* 0x000fea0003800000 */
[----:B------:R1:W5:Y:S02]  /*2e30*/  LDG.E.LTC128B R7, desc[UR40][R4.64+0x4] ;  /* 0x0000042804077981 */ /* 0x000364000c1e1920 */
.L_x_35:
[----:B------:R-:W-:Y:S05]  /*2e40*/  BSYNC B1 ;  /* 0x0000000000017941 */ /* 0x000fea0003800000 */
.L_x_34:
[----:B-----5:R-:W-:Y:S01]  /*2e50*/  LOP3.LUT R15, R7, 0xffffe000, RZ, 0xc0, !PT ;  /* 0xffffe000070f7812 */ /* 0x020fe200078ec0ff */
[----:B------:R-:W-:Y:S01]  /*2e60*/  IMAD.IADD R71, R71, 0x1, R21 ;  /* 0x0000000147477824 */ /* 0x000fe200078e0215 */
[----:B------:R-:W-:Y:S01]  /*2e70*/  IADD3 R74, P2, R74, R20, RZ ;  /* 0x000000144a4a7210 */ /* 0x000fe20007f5e0ff */
[----:B------:R-:W-:Y:S01]  /*2e80*/  IMAD.MOV.U32 R24, RZ, RZ, R7 ;  /* 0x000000ffff187224 */ /* 0x000fe200078e0007 */
[----:B------:R-:W-:Y:S01]  /*2e90*/  ISETP.GT.AND P0, PT, R3, 0x8, P0 ;  /* 0x000000080300780c */ /* 0x000fe20000704270 */
[----:B------:R-:W-:Y:S02]  /*2ea0*/  FMUL R12, R15, R58 ;  /* 0x0000003a0f0c7220 */ /* 0x000fe40000400000 */
[----:B------:R-:W-:Y:S01]  /*2eb0*/  IMAD.X R13, R71, 0x1, R13, P2 ;  /* 0x00000001470d7824 */ /* 0x000fe200010e060d */
[----:B------:R-:W-:Y:S01]  /*2ec0*/  LEA R14, P2, R74, R80, 0x2 ;  /* 0x000000504a0e7211 */ /* 0x000fe200078410ff */
[----:B------:R-:W-:-:S03]  /*2ed0*/  FFMA R25, R25, R23, R12 ;  /* 0x0000001719197223 */ /* 0x000fc6000000000c */
[----:B------:R-:W-:Y:S02]  /*2ee0*/  LEA.HI.X R15, R74, R81, R13, 0x2, P2 ;  /* 0x000000514a0f7211 */ /* 0x000fe400010f140d */
[----:B------:R-:W-:-:S05]  /*2ef0*/  F2FP.TF32.F32.PACK_B R25, R25 ;  /* 0x00000019ff19723e */ /* 0x000fca00024050ff */
[----:B------:R2:W-:Y:S04]  /*2f00*/  @P3 STG.E desc[UR40][R8.64+0x4], R25 ;  /* 0x0000041908003986 */ /* 0x0005e8000c101928 */
[----:B------:R-:W3:Y:S01]  /*2f10*/  @P0 LDG.E.LTC128B R24, desc[UR40][R14.64] ;  /* 0x000000280e180981 */ /* 0x000ee2000c1e1920 */
[----:B------:R-:W-:Y:S01]  /*2f20*/  IADD3 R20, P2, R10, R20, RZ ;  /* 0x000000140a147210 */ /* 0x000fe20007f5e0ff */
[----:B------:R-:W-:Y:S01]  /*2f30*/  BSSY B1, `(.L_x_36) ;  /* 0x0000011000017945 */ /* 0x000fe20003800000 */
[----:B------:R-:W-:-:S03]  /*2f40*/  ISETP.GT.AND P1, PT, R3, 0x8, P1 ;  /* 0x000000080300780c */ /* 0x000fc60000f24270 */
[----:B------:R-:W-:Y:S01]  /*2f50*/  IMAD.X R21, R11, 0x1, R71, P2 ;  /* 0x000000010b157824 */ /* 0x000fe200010e0647 */
[C---:B------:R-:W-:Y:S02]  /*2f60*/  SHF.L.U64.HI R11, R59.reuse, 0x2, R60 ;  /* 0x000000023b0b7819 */ /* 0x040fe4000001023c */
[----:B------:R-:W-:Y:S01]  /*2f70*/  LEA R12, P2, R59, R8, 0x2 ;  /* 0x000000083b0c7211 */ /* 0x000fe200078410ff */
[----:B------:R-:W-:-:S04]  /*2f80*/  IMAD.WIDE.U32 R20, R69, R76, R20 ;  /* 0x0000004c45147225 */ /* 0x000fc800078e0014 */
[----:B------:R-:W-:Y:S01]  /*2f90*/  IMAD.X R13, R11, 0x1, R9, P2 ;  /* 0x000000010b0d7824 */ /* 0x000fe200010e0609 */
[----:B------:R-:W-:Y:S02]  /*2fa0*/  LEA R10, P3, R20, R80, 0x2 ;  /* 0x00000050140a7211 */ /* 0x000fe400078610ff */
[----:B---3--:R-:W-:-:S05]  /*2fb0*/  LOP3.LUT R7, R24, 0xffffe000, RZ, 0xc0, !PT ;  /* 0xffffe00018077812 */ /* 0x008fca00078ec0ff */
[----:B------:R-:W-:-:S04]  /*2fc0*/  FMUL R7, R7, R58 ;  /* 0x0000003a07077220 */ /* 0x000fc80000400000 */
[----:B------:R-:W-:Y:S01]  /*2fd0*/  FFMA R69, R26, R23, R7 ;  /* 0x000000171a457223 */ /* 0x000fe20000000007 */
[----:B------:R-:W-:-:S04]  /*2fe0*/  IMAD.IADD R7, R73, 0x1, R21 ;  /* 0x0000000149077824 */ /* 0x000fc800078e0215 */
[----:B------:R-:W-:Y:S02]  /*2ff0*/  F2FP.TF32.F32.PACK_B R69, R69 ;  /* 0x00000045ff45723e */ /* 0x000fe400024050ff */
[----:B------:R-:W-:-:S03]  /*3000*/  LEA.HI.X R11, R20, R81, R7, 0x2, P3 ;  /* 0x00000051140b7211 */ /* 0x000fc600018f1407 */
[----:B------:R2:W-:Y:S01]  /*3010*/  @P0 STG.E desc[UR40][R12.64], R69 ;  /* 0x000000450c000986 */ /* 0x0005e2000c101928 */
[----:B------:R-:W-:Y:S05]  /*3020*/  @!P1 BRA `(.L_x_37) ;  /* 0x0000000000049947 */ /* 0x000fea0003800000 */
[----:B------:R3:W5:Y:S02]  /*3030*/  LDG.E.LTC128B R24, desc[UR40][R10.64+0x4] ;  /* 0x000004280a187981 */ /* 0x000764000c1e1920 */
.L_x_37:
[----:B------:R-:W-:Y:S05]  /*3040*/  BSYNC B1 ;  /* 0x0000000000017941 */ /* 0x000fea0003800000 */
.L_x_36:
[----:B-----5:R-:W-:Y:S01]  /*3050*/  LOP3.LUT R7, R24, 0xffffe000, RZ, 0xc0, !PT ;  /* 0xffffe00018077812 */ /* 0x020fe200078ec0ff */
[----:B------:R-:W-:Y:S01]  /*3060*/  BSSY B1, `(.L_x_38) ;  /* 0x0000009000017945 */ /* 0x000fe20003800000 */
[----:B------:R-:W-:-:S03]  /*3070*/  ISETP.GT.AND P0, PT, R6, 0x8, PT ;  /* 0x000000080600780c */ /* 0x000fc60003f04270 */
[----:B------:R-:W-:Y:S01]  /*3080*/  FMUL R14, R7, R58 ;  /* 0x0000003a070e7220 */ /* 0x000fe20000400000 */
[----:B------:R-:W-:-:S03]  /*3090*/  ISETP.GT.AND P2, PT, R3, RZ, P0 ;  /* 0x000000ff0300720c */ /* 0x000fc60000744270 */
[----:B------:R-:W-:-:S05]  /*30a0*/  FFMA R27, R27, R23, R14 ;  /* 0x000000171b1b7223 */ /* 0x000fca000000000e */
[----:B------:R-:W-:-:S05]  /*30b0*/  F2FP.TF32.F32.PACK_B R27, R27 ;  /* 0x0000001bff1b723e */ /* 0x000fca00024050ff */
[----:B------:R4:W-:Y:S01]  /*30c0*/  @P1 STG.E desc[UR40][R12.64+0x4], R27 ;  /* 0x0000041b0c001986 */ /* 0x0009e2000c101928 */
[----:B------:R-:W-:Y:S05]  /*30d0*/  @!P2 BRA `(.L_x_39) ;  /* 0x000000000004a947 */ /* 0x000fea0003800000 */
[----:B------:R0:W5:Y:S02]  /*30e0*/  LDG.E.LTC128B R24, desc[UR40][R4.64+0x20] ;  /* 0x0000202804187981 */ /* 0x000164000c1e1920 */
.L_x_39:
[----:B------:R-:W-:Y:S05]  /*30f0*/  BSYNC B1 ;  /* 0x0000000000017941 */ /* 0x000fea0003800000 */
.L_x_38:
        /* <DEDUP_REMOVED lines=10> */
.L_x_41:
[----:B------:R-:W-:Y:S05]  /*31a0*/  BSYNC B1 ;  /* 0x0000000000017941 */ /* 0x000fea0003800000 */
.L_x_40:
[----:B0----5:R-:W-:Y:S01]  /*31b0*/  LOP3.LUT R7, R24, 0xffffe000, RZ, 0xc0, !PT ;  /* 0xffffe00018077812 */ /* 0x021fe200078ec0ff */
[----:B------:R-:W-:Y:S01]  /*31c0*/  BSSY B1, `(.L_x_42) ;  /* 0x0000008000017945 */ /* 0x000fe20003800000 */
[----:B------:R-:W-:-:S03]  /*31d0*/  ISETP.GT.AND P0, PT, R3, 0x8, P0 ;  /* 0x000000080300780c */ /* 0x000fc60000704270 */
[----:B------:R-:W-:-:S04]  /*31e0*/  FMUL R14, R7, R58 ;  /* 0x0000003a070e7220 */ /* 0x000fc80000400000 */
[----:B------:R-:W-:-:S05]  /*31f0*/  FFMA R29, R29, R23, R14 ;  /* 0x000000171d1d7223 */ /* 0x000fca000000000e */
[----:B------:R-:W-:-:S05]  /*3200*/  F2FP.TF32.F32.PACK_B R29, R29 ;  /* 0x0000001dff1d723e */ /* 0x000fca00024050ff */
[----:B------:R0:W-:Y:S01]  /*3210*/  @P3 STG.E desc[UR40][R8.64+0x24], R29 ;  /* 0x0000241d08003986 */ /* 0x0001e2000c101928 */
[----:B------:R-:W-:Y:S05]  /*3220*/  @!P0 BRA `(.L_x_43) ;  /* 0x0000000000048947 */ /* 0x000fea0003800000 */
[----:B------:R0:W5:Y:S02]  /*3230*/  LDG.E.LTC128B R24, desc[UR40][R10.64+0x20] ;  /* 0x000020280a187981 */ /* 0x000164000c1e1920 */
.L_x_43:
[----:B------:R-:W-:Y:S05]  /*3240*/  BSYNC B1 ;  /* 0x0000000000017941 */ /* 0x000fea0003800000 */
.L_x_42:
[----:B-----5:R-:W-:Y:S01]  /*3250*/  LOP3.LUT R7, R24, 0xffffe000, RZ, 0xc0, !PT ;  /* 0xffffe00018077812 */ /* 0x020fe200078ec0ff */
        /* <DEDUP_REMOVED lines=8> */
.L_x_45:
[----:B------:R-:W-:Y:S05]  /*32e0*/  BSYNC B1 ;  /* 0x0000000000017941 */ /* 0x000fea0003800000 */
.L_x_44:
[----:B0----5:R-:W-:Y:S01]  /*32f0*/  LOP3.LUT R7, R24, 0xffffe000, RZ, 0xc0, !PT ;  /* 0xffffe00018077812 */ /* 0x021fe200078ec0ff */
        /* <DEDUP_REMOVED lines=9> */
.L_x_47:
[----:B------:R-:W-:Y:S05]  /*3390*/  BSYNC B1 ;  /* 0x0000000000017941 */ /* 0x000fea0003800000 */
.L_x_46:
        /* <DEDUP_REMOVED lines=10> */
.L_x_49:
[----:B------:R-:W-:Y:S05]  /*3440*/  BSYNC B1 ;  /* 0x0000000000017941 */ /* 0x000fea0003800000 */
.L_x_48:
        /* <DEDUP_REMOVED lines=9> */
.L_x_51:
[----:B------:R-:W-:Y:S05]  /*34e0*/  BSYNC B1 ;  /* 0x0000000000017941 */ /* 0x000fea0003800000 */
.L_x_50:
        /* <DEDUP_REMOVED lines=9> */
.L_x_53:
[----:B------:R-:W-:Y:S05]  /*3580*/  BSYNC B1 ;  /* 0x0000000000017941 */ /* 0x000fea0003800000 */
.L_x_52:
        /* <DEDUP_REMOVED lines=10> */
.L_x_55:
[----:B------:R-:W-:Y:S05]  /*3630*/  BSYNC B1 ;  /* 0x0000000000017941 */ /* 0x000fea0003800000 */
.L_x_54:
        /* <DEDUP_REMOVED lines=10> */
.L_x_57:
[----:B------:R-:W-:Y:S05]  /*36e0*/  BSYNC B1 ;  /* 0x0000000000017941 */ /* 0x000fea0003800000 */
.L_x_56:
        /* <DEDUP_REMOVED lines=9> */
.L_x_59:
[----:B------:R-:W-:Y:S05]  /*3780*/  BSYNC B1 ;  /* 0x0000000000017941 */ /* 0x000fea0003800000 */
.L_x_58:
        /* <DEDUP_REMOVED lines=9> */
.L_x_61:
[----:B------:R-:W-:Y:S05]  /*3820*/  BSYNC B1 ;  /* 0x0000000000017941 */ /* 0x000fea0003800000 */
.L_x_60:
        /* <DEDUP_REMOVED lines=10> */
.L_x_63:
[----:B------:R-:W-:Y:S05]  /*38d0*/  BSYNC B1 ;  /* 0x0000000000017941 */ /* 0x000fea0003800000 */
.L_x_62:
        /* <DEDUP_REMOVED lines=10> */
.L_x_65:
[----:B------:R-:W-:Y:S05]  /*3980*/  BSYNC B1 ;  /* 0x0000000000017941 */ /* 0x000fea0003800000 */
.L_x_64:
        /* <DEDUP_REMOVED lines=9> */
.L_x_67:
[----:B------:R-:W-:Y:S05]  /*3a20*/  BSYNC B1 ;  /* 0x0000000000017941 */ /* 0x000fea0003800000 */
.L_x_66:
        /* <DEDUP_REMOVED lines=9> */
.L_x_69:
[----:B------:R-:W-:Y:S05]  /*3ac0*/  BSYNC B1 ;  /* 0x0000000000017941 */ /* 0x000fea0003800000 */
.L_x_68:
        /* <DEDUP_REMOVED lines=10> */
.L_x_71:
[----:B------:R-:W-:Y:S05]  /*3b70*/  BSYNC B1 ;  /* 0x0000000000017941 */ /* 0x000fea0003800000 */
.L_x_70:
        /* <DEDUP_REMOVED lines=10> */
.L_x_73:
[----:B------:R-:W-:Y:S05]  /*3c20*/  BSYNC B1 ;  /* 0x0000000000017941 */ /* 0x000fea0003800000 */
.L_x_72:
        /* <DEDUP_REMOVED lines=9> */
.L_x_75:
[----:B------:R-:W-:Y:S05]  /*3cc0*/  BSYNC B1 ;  /* 0x0000000000017941 */ /* 0x000fea0003800000 */
.L_x_74:
        /* <DEDUP_REMOVED lines=9> */
.L_x_77:
[----:B------:R-:W-:Y:S05]  /*3d60*/  BSYNC B1 ;  /* 0x0000000000017941 */ /* 0x000fea0003800000 */
.L_x_76:
        /* <DEDUP_REMOVED lines=10> */
.L_x_79:
[----:B------:R-:W-:Y:S05]  /*3e10*/  BSYNC B1 ;  /* 0x0000000000017941 */ /* 0x000fea0003800000 */
.L_x_78:
        /* <DEDUP_REMOVED lines=10> */
.L_x_81:
[----:B------:R-:W-:Y:S05]  /*3ec0*/  BSYNC B1 ;  /* 0x0000000000017941 */ /* 0x000fea0003800000 */
.L_x_80:
        /* <DEDUP_REMOVED lines=9> */
.L_x_83:
[----:B------:R-:W-:Y:S05]  /*3f60*/  BSYNC B1 ;  /* 0x0000000000017941 */ /* 0x000fea0003800000 */
.L_x_82:
        /* <DEDUP_REMOVED lines=9> */
.L_x_85:
[----:B------:R-:W-:Y:S05]  /*4000*/  BSYNC B1 ;  /* 0x0000000000017941 */ /* 0x000fea0003800000 */
.L_x_84:
        /* <DEDUP_REMOVED lines=10> */
.L_x_87:
[----:B------:R-:W-:Y:S05]  /*40b0*/  BSYNC B1 ;  /* 0x0000000000017941 */ /* 0x000fea0003800000 */
.L_x_86:
[----:B-----5:R-:W-:Y:S01]  /*40c0*/  LOP3.LUT R7, R24, 0xffffe000, RZ, 0xc0, !PT ;  /* 0xffffe00018077812 */ /* 0x020fe200078ec0ff */
[----:B------:R-:W-:Y:S01]  /*40d0*/  BSSY B1, `(.L_x_88) ;  /* 0x000000b000017945 */ /* 0x000fe20003800000 */
[----:B------:R-:W-:Y:S01]  /*40e0*/  ISETP.GT.AND P1, PT, R6, 0x39, PT ;  /* 0x000000390600780c */ /* 0x000fe20003f24270 */
[----:B------:R-:W-:Y:S02]  /*40f0*/  @P2 IMAD.MOV.U32 R6, RZ, RZ, R8 ;  /* 0x000000ffff062224 */ /* 0x000fe400078e0008 */
[----:B------:R-:W-:Y:S01]  /*4100*/  FMUL R7, R7, R58 ;  /* 0x0000003a07077220 */ /* 0x000fe20000400000 */
[----:B------:R-:W-:-:S03]  /*4110*/  ISETP.GT.AND P3, PT, R3, RZ, P1 ;  /* 0x000000ff0300720c */ /* 0x000fc60000f64270 */
[----:B------:R-:W-:Y:S01]  /*4120*/  FFMA R15, R52, R23, R7 ;  /* 0x00000017340f7223 */ /* 0x000fe20000000007 */
[----:B------:R-:W-:-:S04]  /*4130*/  @P2 IMAD.MOV.U32 R7, RZ, RZ, R9 ;  /* 0x000000ffff072224 */ /* 0x000fc800078e0009 */
[----:B------:R-:W-:-:S05]  /*4140*/  F2FP.TF32.F32.PACK_B R15, R15 ;  /* 0x0000000fff0f723e */ /* 0x000fca00024050ff */
[----:B------:R0:W-:Y:S01]  /*4150*/  @P2 STG.E desc[UR40][R6.64+0xe0], R15 ;  /* 0x0000e00f06002986 */ /* 0x0001e2000c101928 */
[----:B------:R-:W-:Y:S05]  /*4160*/  @!P3 BRA `(.L_x_89) ;  /* 0x000000000004b947 */ /* 0x000fea0003800000 */
[----:B------:R0:W5:Y:S02]  /*4170*/  LDG.E.LTC128B R24, desc[UR40][R4.64+0xe4] ;  /* 0x0000e42804187981 */ /* 0x000164000c1e1920 */
.L_x_89:
[----:B------:R-:W-:Y:S05]  /*4180*/  BSYNC B1 ;  /* 0x0000000000017941 */ /* 0x000fea0003800000 */
.L_x_88:
[----:B01---5:R-:W-:Y:S01]  /*4190*/  LOP3.LUT R5, R24, 0xffffe000, RZ, 0xc0, !PT ;  /* 0xffffe00018057812 */ /* 0x023fe200078ec0ff */
        /* <DEDUP_REMOVED lines=8> */
.L_x_91:
[----:B------:R-:W-:Y:S05]  /*4220*/  BSYNC B1 ;  /* 0x0000000000017941 */ /* 0x000fea0003800000 */
.L_x_90:
[----:B-----5:R-:W-:Y:S01]  /*4230*/  LOP3.LUT R5, R24, 0xffffe000, RZ, 0xc0, !PT ;  /* 0xffffe00018057812 */ /* 0x020fe200078ec0ff */
[----:B------:R-:W-:Y:S01]  /*4240*/  @P0 IMAD.MOV.U32 R4, RZ, RZ, R12 ;  /* 0x000000ffff040224 */ /* 0x000fe200078e000c */
[----:B------:R-:W-:Y:S01]  /*4250*/  ISETP.GT.AND P1, PT, R3, 0x8, P1 ;  /* 0x000000080300780c */ /* 0x000fe20000f24270 */
[----:B------:R-:W-:Y:S02]  /*4260*/  BSSY B1, `(.L_x_92) ;  /* 0x0000008000017945 */ /* 0x000fe40003800000 */
[----:B------:R-:W-:-:S04]  /*4270*/  FMUL R5, R5, R58 ;  /* 0x0000003a05057220 */ /* 0x000fc80000400000 */
[----:B------:R-:W-:Y:S01]  /*4280*/  FFMA R7, R54, R23, R5 ;  /* 0x0000001736077223 */ /* 0x000fe20000000005 */
[----:B------:R-:W-:-:S04]  /*4290*/  @P0 IMAD.MOV.U32 R5, RZ, RZ, R13 ;  /* 0x000000ffff050224 */ /* 0x000fc800078e000d */
[----:B------:R-:W-:-:S05]  /*42a0*/  F2FP.TF32.F32.PACK_B R7, R7 ;  /* 0x00000007ff07723e */ /* 0x000fca00024050ff */
[----:B------:R0:W-:Y:S01]  /*42b0*/  @P0 STG.E desc[UR40][R4.64+0xe0], R7 ;  /* 0x0000e00704000986 */ /* 0x0001e2000c101928 */
[----:B------:R-:W-:Y:S05]  /*42c0*/  @!P1 BRA `(.L_x_93) ;  /* 0x0000000000049947 */ /* 0x000fea0003800000 */
[----:B------:R0:W5:Y:S02]  /*42d0*/  LDG.E.LTC128B R24, desc[UR40][R10.64+0xe4] ;  /* 0x0000e4280a187981 */ /* 0x000164000c1e1920 */
.L_x_93:
[----:B------:R-:W-:Y:S05]  /*42e0*/  BSYNC B1 ;  /* 0x0000000000017941 */ /* 0x000fea0003800000 */
.L_x_92:
[----:B------:R-:W-:Y:S05]  /*42f0*/  @!P1 BRA `(.L_x_94) ;  /* 0x0000000800909947 */ /* 0x000fea0003800000 */
[----:B-----5:R-:W-:-:S05]  /*4300*/  LOP3.LUT R3, R24, 0xffffe000, RZ, 0xc0, !PT ;  /* 0xffffe00018037812 */ /* 0x020fca00078ec0ff */
[----:B0-----:R-:W-:-:S04]  /*4310*/  FMUL R4, R3, R58 ;  /* 0x0000003a03047220 */ /* 0x001fc80000400000 */
[----:B------:R-:W-:-:S05]  /*4320*/  FFMA R55, R55, R23, R4 ;  /* 0x0000001737377223 */ /* 0x000fca0000000004 */
[----:B------:R-:W-:-:S05]  /*4330*/  F2FP.TF32.F32.PACK_B R55, R55 ;  /* 0x00000037ff37723e */ /* 0x000fca00024050ff */
[----:B------:R0:W-:Y:S01]  /*4340*/  STG.E desc[UR40][R12.64+0xe4], R55 ;  /* 0x0000e4370c007986 */ /* 0x0001e2000c101928 */
[----:B------:R-:W-:Y:S05]  /*4350*/  BRA `(.L_x_94) ;  /* 0x0000000800787947 */ /* 0x000fea0003800000 */
.L_x_33:
[----:B------:R-:W-:Y:S01]  /*4360*/  ISETP.GT.AND P4, PT, R6, 0x1, PT ;  /* 0x000000010600780c */ /* 0x000fe20003f84270 */
[----:B------:R-:W-:Y:S01]  /*4370*/  ULDC.64 UR4, c[0x0][0x5c0] ;  /* 0x0001700000047ab9 */ /* 0x000fe20000000a00 */
[-C--:B------:R-:W-:Y:S01]  /*4380*/  FMUL R7, R24, R23.reuse ;  /* 0x0000001718077220 */ /* 0x080fe20000400000 */
[----:B------:R-:W-:Y:S01]  /*4390*/  LEA R4, P3, R72, UR4, 0x2 ;  /* 0x0000000448047c11 */ /* 0x000fe2000f8610ff */
[-C--:B------:R-:W-:Y:S01]  /*43a0*/  FMUL R25, R25, R23.reuse ;  /* 0x0000001719197220 */ /* 0x080fe20000400000 */
[----:B------:R-:W-:Y:S01]  /*43b0*/  ISETP.GT.AND P1, PT, R3, RZ, P4 ;  /* 0x000000ff0300720c */ /* 0x000fe20002724270 */
[-C--:B------:R-:W-:Y:S01]  /*43c0*/  FMUL R11, R26, R23.reuse ;  /* 0x000000171a0b7220 */ /* 0x080fe20000400000 */
[----:B------:R-:W-:Y:S01]  /*43d0*/  LEA.HI.X R5, R72, UR5, R83, 0x2, P3 ;  /* 0x0000000548057c11 */ /* 0x000fe200098f1453 */
[----:B------:R-:W-:Y:S01]  /*43e0*/  FMUL R27, R27, R23 ;  /* 0x000000171b1b7220 */ /* 0x000fe20000400000 */
[----:B------:R-:W-:Y:S01]  /*43f0*/  F2FP.TF32.F32.PACK_B R7, R7 ;  /* 0x00000007ff07723e */ /* 0x000fe200024050ff */
[----:B------:R-:W-:Y:S01]  /*4400*/  FMUL R29, R29, R23 ;  /* 0x000000171d1d7220 */ /* 0x000fe20000400000 */
[----:B------:R-:W-:Y:S01]  /*4410*/  F2FP.TF32.F32.PACK_B R25, R25 ;  /* 0x00000019ff19723e */ /* 0x000fe200024050ff */
[-C--:B------:R-:W-:Y:S01]  /*4420*/  FMUL R31, R31, R23.reuse ;  /* 0x000000171f1f7220 */ /* 0x080fe20000400000 */
[C---:B------:R-:W-:Y:S01]  /*4430*/  SHF.L.U64.HI R9, R59.reuse, 0x2, R60 ;  /* 0x000000023b097819 */ /* 0x040fe2000001023c */
[----:B------:R0:W-:Y:S01]  /*4440*/  @P2 STG.E desc[UR40][R4.64], R7 ;  /* 0x0000000704002986 */ /* 0x0001e2000c101928 */
[----:B------:R-:W-:Y:S01]  /*4450*/  LEA R8, P3, R59, R4, 0x2 ;  /* 0x000000043b087211 */ /* 0x000fe200078610ff */
[-C--:B------:R-:W-:Y:S01]  /*4460*/  FMUL R13, R32, R23.reuse ;  /* 0x00000017200d7220 */ /* 0x080fe20000400000 */
[C---:B------:R-:W-:Y:S01]  /*4470*/  ISETP.GT.AND P2, PT, R6.reuse, 0x8, PT ;  /* 0x000000080600780c */ /* 0x040fe20003f44270 */
[----:B------:R-:W-:Y:S01]  /*4480*/  @P1 STG.E desc[UR40][R4.64+0x4], R25 ;  /* 0x0000041904001986 */ /* 0x000fe2000c101928 */
[----:B------:R-:W-:Y:S01]  /*4490*/  ISETP.GT.AND P1, PT, R6, 0x9, PT ;  /* 0x000000090600780c */ /* 0x000fe20003f24270 */
[----:B------:R-:W-:Y:S01]  /*44a0*/  IMAD.X R9, R9, 0x1, R5, P3 ;  /* 0x0000000109097824 */ /* 0x000fe200018e0605 */
[----:B------:R-:W-:Y:S01]  /*44b0*/  ISETP.GT.AND P0, PT, R3, 0x8, P0 ;  /* 0x000000080300780c */ /* 0x000fe20000704270 */
[-C--:B------:R-:W-:Y:S01]  /*44c0*/  FMUL R33, R33, R23.reuse ;  /* 0x0000001721217220 */ /* 0x080fe20000400000 */
[----:B------:R-:W-:Y:S01]  /*44d0*/  ISETP.GT.AND P4, PT, R3, 0x8, P4 ;  /* 0x000000080300780c */ /* 0x000fe20002784270 */
[-C--:B------:R-:W-:Y:S01]  /*44e0*/  FMUL R35, R35, R23.reuse ;  /* 0x0000001723237220 */ /* 0x080fe20000400000 */
[C---:B------:R-:W-:Y:S01]  /*44f0*/  ISETP.GT.AND P5, PT, R3.reuse, RZ, P2 ;  /* 0x000000ff0300720c */ /* 0x040fe200017a4270 */
[-C--:B0-----:R-:W-:Y:S01]  /*4500*/  FMUL R7, R28, R23.reuse ;  /* 0x000000171c077220 */ /* 0x081fe20000400000 */
[----:B------:R-:W-:Y:S01]  /*4510*/  ISETP.GT.AND P3, PT, R3, RZ, P1 ;  /* 0x000000ff0300720c */ /* 0x000fe20000f64270 */
[----:B------:R-:W-:Y:S01]  /*4520*/  FMUL R37, R37, R23 ;  /* 0x0000001725257220 */ /* 0x000fe20000400000 */
[----:B------:R-:W-:Y:S01]  /*4530*/  F2FP.TF32.F32.PACK_B R11, R11 ;  /* 0x0000000bff0b723e */ /* 0x000fe200024050ff */
[----:B------:R-:W-:Y:S01]  /*4540*/  FMUL R39, R39, R23 ;  /* 0x0000001727277220 */ /* 0x000fe20000400000 */
[----:B------:R-:W-:Y:S01]  /*4550*/  F2FP.TF32.F32.PACK_B R27, R27 ;  /* 0x0000001bff1b723e */ /* 0x000fe200024050ff */
[----:B------:R-:W-:Y:S01]  /*4560*/  FMUL R41, R41, R23 ;  /* 0x0000001729297220 */ /* 0x000fe20000400000 */
[----:B------:R-:W-:Y:S01]  /*4570*/  F2FP.TF32.F32.PACK_B R7, R7 ;  /* 0x00000007ff07723e */ /* 0x000fe200024050ff */
[----:B------:R0:W-:Y:S01]  /*4580*/  @P0 STG.E desc[UR40][R8.64], R11 ;  /* 0x0000000b08000986 */ /* 0x0001e2000c101928 */
[----:B------:R-:W-:Y:S01]  /*4590*/  F2FP.TF32.F32.PACK_B R29, R29 ;  /* 0x0000001dff1d723e */ /* 0x000fe200024050ff */
[-C--:B------:R-:W-:Y:S01]  /*45a0*/  FMUL R43, R43, R23.reuse ;  /* 0x000000172b2b7220 */ /* 0x080fe20000400000 */
[C---:B------:R-:W-:Y:S01]  /*45b0*/  ISETP.GT.AND P0, PT, R6.reuse, 0x10, PT ;  /* 0x000000100600780c */ /* 0x040fe20003f04270 */
[----:B------:R-:W-:Y:S01]  /*45c0*/  @P4 STG.E desc[UR40][R8.64+0x4], R27 ;  /* 0x0000041b08004986 */ /* 0x000fe2000c101928 */
[----:B------:R-:W-:Y:S01]  /*45d0*/  ISETP.GT.AND P2, PT, R3, 0x8, P2 ;  /* 0x000000080300780c */ /* 0x000fe20001744270 */
[-C--:B------:R-:W-:Y:S01]  /*45e0*/  FMUL R45, R45, R23.reuse ;  /* 0x000000172d2d7220 */ /* 0x080fe20000400000 */
[C---:B------:R-:W-:Y:S01]  /*45f0*/  ISETP.GT.AND P1, PT, R3.reuse, 0x8, P1 ;  /* 0x000000080300780c */ /* 0x040fe20000f24270 */
[----:B------:R1:W-:Y:S01]  /*4600*/  @P5 STG.E desc[UR40][R4.64+0x20], R7 ;  /* 0x0000200704005986 */ /* 0x0003e2000c101928 */
[----:B------:R-:W-:Y:S01]  /*4610*/  ISETP.GT.AND P5, PT, R3, RZ, P0 ;  /* 0x000000ff0300720c */ /* 0x000fe200007a4270 */
[----:B------:R-:W-:Y:S01]  /*4620*/  FMUL R47, R47, R23 ;  /* 0x000000172f2f7220 */ /* 0x000fe20000400000 */
[----:B------:R-:W-:Y:S01]  /*4630*/  F2FP.TF32.F32.PACK_B R31, R31 ;  /* 0x0000001fff1f723e */ /* 0x000fe200024050ff */
[----:B------:R-:W-:Y:S01]  /*4640*/  @P3 STG.E desc[UR40][R4.64+0x24], R29 ;  /* 0x0000241d04003986 */ /* 0x000fe2000c101928 */
[----:B------:R-:W-:Y:S01]  /*4650*/  ISETP.GT.AND P3, PT, R6, 0x11, PT ;  /* 0x000000110600780c */ /* 0x000fe20003f64270 */
[----:B0-----:R-:W-:Y:S01]  /*4660*/  FMUL R11, R30, R23 ;  /* 0x000000171e0b7220 */ /* 0x001fe20000400000 */
[----:B------:R-:W-:Y:S01]  /*4670*/  F2FP.TF32.F32.PACK_B R13, R13 ;  /* 0x0000000dff0d723e */ /* 0x000fe200024050ff */
[-C--:B------:R-:W-:Y:S01]  /*4680*/  FMUL R49, R49, R23.reuse ;  /* 0x0000001731317220 */ /* 0x080fe20000400000 */
[----:B------:R-:W-:Y:S01]  /*4690*/  ISETP.GT.AND P4, PT, R3, RZ, P3 ;  /* 0x000000ff0300720c */ /* 0x000fe20001f84270 */
[----:B------:R-:W-:Y:S01]  /*46a0*/  FMUL R15, R50, R23 ;  /* 0x00000017320f7220 */ /* 0x000fe20000400000 */
[----:B------:R-:W-:Y:S01]  /*46b0*/  F2FP.TF32.F32.PACK_B R11, R11 ;  /* 0x0000000bff0b723e */ /* 0x000fe200024050ff */
[----:B-1----:R-:W-:Y:S01]  /*46c0*/  FMUL R7, R34, R23 ;  /* 0x0000001722077220 */ /* 0x002fe20000400000 */
[----:B------:R-:W-:Y:S01]  /*46d0*/  F2FP.TF32.F32.PACK_B R33, R33 ;  /* 0x00000021ff21723e */ /* 0x000fe200024050ff */
[-C--:B------:R-:W-:Y:S01]  /*46e0*/  FMUL R51, R51, R23.reuse ;  /* 0x0000001733337220 */ /* 0x080fe20000400000 */
[----:B------:R-:W-:Y:S01]  /*46f0*/  ISETP.GT.AND P0, PT, R3, 0x8, P0 ;  /* 0x000000080300780c */ /* 0x000fe20000704270 */
[----:B------:R0:W-:Y:S01]  /*4700*/  @P2 STG.E desc[UR40][R8.64+0x20], R11 ;  /* 0x0000200b08002986 */ /* 0x0001e2000c101928 */
[----:B------:R-:W-:Y:S01]  /*4710*/  ISETP.GT.AND P2, PT, R6, 0x19, PT ;  /* 0x000000190600780c */ /* 0x000fe20003f44270 */
[----:B------:R-:W-:Y:S01]  /*4720*/  FMUL R21, R52, R23 ;  /* 0x0000001734157220 */ /* 0x000fe20000400000 */
[----:B------:R-:W-:Y:S01]  /*4730*/  F2FP.TF32.F32.PACK_B R7, R7 ;  /* 0x00000007ff07723e */ /* 0x000fe200024050ff */
[----:B------:R-:W-:Y:S01]  /*4740*/  @P1 STG.E desc[UR40][R8.64+0x24], R31 ;  /* 0x0000241f08001986 */ /* 0x000fe2000c101928 */
[----:B------:R-:W-:Y:S01]  /*4750*/  ISETP.GT.AND P1, PT, R6, 0x18, PT ;  /* 0x000000180600780c */ /* 0x000fe20003f24270 */
[----:B------:R-:W-:Y:S01]  /*4760*/  FMUL R53, R53, R23 ;  /* 0x0000001735357220 */ /* 0x000fe20000400000 */
[----:B------:R-:W-:Y:S01]  /*4770*/  F2FP.TF32.F32.PACK_B R35, R35 ;  /* 0x00000023ff23723e */ /* 0x000fe200024050ff */
[----:B------:R1:W-:Y:S01]  /*4780*/  @P5 STG.E desc[UR40][R4.64+0x40], R13 ;  /* 0x0000400d04005986 */ /* 0x0003e2000c101928 */
[----:B------:R-:W-:Y:S01]  /*4790*/  ISETP.GT.AND P5, PT, R3, RZ, P1 ;  /* 0x000000ff0300720c */ /* 0x000fe20000fa4270 */
[----:B------:R-:W-:Y:S01]  /*47a0*/  FMUL R55, R55, R23 ;  /* 0x0000001737377220 */ /* 0x000fe20000400000 */
[----:B------:R-:W-:Y:S01]  /*47b0*/  F2FP.TF32.F32.PACK_B R37, R37 ;  /* 0x00000025ff25723e */ /* 0x000fe200024050ff */
[----:B------:R-:W-:Y:S01]  /*47c0*/  @P4 STG.E desc[UR40][R4.64+0x44], R33 ;  /* 0x0000442104004986 */ /* 0x000fe2000c101928 */
[C---:B------:R-:W-:Y:S01]  /*47d0*/  ISETP.GT.AND P4, PT, R3.reuse, 0x8, P3 ;  /* 0x000000080300780c */ /* 0x040fe20001f84270 */
[----:B0-----:R-:W-:Y:S01]  /*47e0*/  FMUL R11, R36, R23 ;  /* 0x00000017240b7220 */ /* 0x001fe20000400000 */
[----:B------:R-:W-:Y:S01]  /*47f0*/  ISETP.GT.AND P3, PT, R3, RZ, P2 ;  /* 0x000000ff0300720c */ /* 0x000fe20001764270 */
[----:B------:R0:W-:Y:S01]  /*4800*/  @P0 STG.E desc[UR40][R8.64+0x40], R7 ;  /* 0x0000400708000986 */ /* 0x0001e2000c101928 */
[----:B------:R-:W-:-:S02]  /*4810*/  ISETP.GT.AND P0, PT, R6, 0x20, PT ;  /* 0x000000200600780c */ /* 0x000fc40003f04270 */
[----:B------:R-:W-:Y:S01]  /*4820*/  F2FP.TF32.F32.PACK_B R11, R11 ;  /* 0x0000000bff0b723e */ /* 0x000fe200024050ff */
[----:B-1----:R-:W-:Y:S01]  /*4830*/  FMUL R13, R40, R23 ;  /* 0x00000017280d7220 */ /* 0x002fe20000400000 */
[C---:B------:R-:W-:Y:S02]  /*4840*/  ISETP.GT.AND P1, PT, R3.reuse, 0x8, P1 ;  /* 0x000000080300780c */ /* 0x040fe40000f24270 */
[----:B------:R-:W-:Y:S02]  /*4850*/  F2FP.TF32.F32.PACK_B R39, R39 ;  /* 0x00000027ff27723e */ /* 0x000fe400024050ff */
[----:B------:R-:W-:Y:S01]  /*4860*/  F2FP.TF32.F32.PACK_B R13, R13 ;  /* 0x0000000dff0d723e */ /* 0x000fe200024050ff */
[----:B------:R-:W-:Y:S01]  /*4870*/  @P4 STG.E desc[UR40][R8.64+0x44], R35 ;  /* 0x0000442308004986 */ /* 0x000fe2000c101928 */
[C---:B------:R-:W-:Y:S01]  /*4880*/  ISETP.GT.AND P4, PT, R3.reuse, 0x8, P2 ;  /* 0x000000080300780c */ /* 0x040fe20001784270 */
[----:B0-----:R-:W-:Y:S01]  /*4890*/  FMUL R7, R38, R23 ;  /* 0x0000001726077220 */ /* 0x001fe20000400000 */
[----:B------:R-:W-:Y:S01]  /*48a0*/  ISETP.GT.AND P2, PT, R6, 0x21, PT ;  /* 0x000000210600780c */ /* 0x000fe20003f44270 */
[----:B------:R0:W-:Y:S01]  /*48b0*/  @P5 STG.E desc[UR40][R4.64+0x60], R11 ;  /* 0x0000600b04005986 */ /* 0x0001e2000c101928 */
[----:B------:R-:W-:-:S02]  /*48c0*/  ISETP.GT.AND P5, PT, R3, RZ, P0 ;  /* 0x000000ff0300720c */ /* 0x000fc400007a4270 */
[----:B------:R-:W-:Y:S01]  /*48d0*/  F2FP.TF32.F32.PACK_B R7, R7 ;  /* 0x00000007ff07723e */ /* 0x000fe200024050ff */
[----:B------:R-:W-:Y:S01]  /*48e0*/  @P3 STG.E desc[UR40][R4.64+0x64], R37 ;  /* 0x0000642504003986 */ /* 0x000fe2000c101928 */
[C---:B------:R-:W-:Y:S02]  /*48f0*/  ISETP.GT.AND P3, PT, R3.reuse, RZ, P2 ;  /* 0x000000ff0300720c */ /* 0x040fe40001764270 */
[----:B------:R-:W-:Y:S01]  /*4900*/  F2FP.TF32.F32.PACK_B R41, R41 ;  /* 0x00000029ff29723e */ /* 0x000fe200024050ff */
[----:B------:R1:W-:Y:S01]  /*4910*/  @P1 STG.E desc[UR40][R8.64+0x60], R7 ;  /* 0x0000600708001986 */ /* 0x0003e2000c101928 */
[----:B------:R-:W-:Y:S02]  /*4920*/  ISETP.GT.AND P0, PT, R3, 0x8, P0 ;  /* 0x000000080300780c */ /* 0x000fe40000704270 */
[----:B------:R-:W-:Y:S01]  /*4930*/  F2FP.TF32.F32.PACK_B R43, R43 ;  /* 0x0000002bff2b723e */ /* 0x000fe200024050ff */
[----:B------:R-:W-:Y:S01]  /*4940*/  @P4 STG.E desc[UR40][R8.64+0x64], R39 ;  /* 0x0000642708004986 */ /* 0x000fe2000c101928 */
[----:B------:R-:W-:Y:S01]  /*4950*/  ISETP.GT.AND P4, PT, R6, 0x28, PT ;  /* 0x000000280600780c */ /* 0x000fe20003f84270 */
[----:B0-----:R-:W-:Y:S01]  /*4960*/  FMUL R11, R44, R23 ;  /* 0x000000172c0b7220 */ /* 0x001fe20000400000 */
[----:B------:R-:W-:Y:S01]  /*4970*/  F2FP.TF32.F32.PACK_B R45, R45 ;  /* 0x0000002dff2d723e */ /* 0x000fe200024050ff */
[----:B------:R0:W-:Y:S01]  /*4980*/  @P5 STG.E desc[UR40][R4.64+0x80], R13 ;  /* 0x0000800d04005986 */ /* 0x0001e2000c101928 */
[----:B------:R-:W-:-:S02]  /*4990*/  ISETP.GT.AND P5, PT, R6, 0x29, PT ;  /* 0x000000290600780c */ /* 0x000fc40003fa4270 */
[----:B------:R-:W-:Y:S01]  /*49a0*/  F2FP.TF32.F32.PACK_B R11, R11 ;  /* 0x0000000bff0b723e */ /* 0x000fe200024050ff */
[----:B------:R-:W-:Y:S01]  /*49b0*/  @P3 STG.E desc[UR40][R4.64+0x84], R41 ;  /* 0x0000842904003986 */ /* 0x000fe2000c101928 */
[C---:B------:R-:W-:Y:S01]  /*49c0*/  ISETP.GT.AND P3, PT, R3.reuse, 0x8, P2 ;  /* 0x000000080300780c */ /* 0x040fe20001764270 */
[-C--:B-1----:R-:W-:Y:S01]  /*49d0*/  FMUL R7, R42, R23.reuse ;  /* 0x000000172a077220 */ /* 0x082fe20000400000 */
[C---:B------:R-:W-:Y:S02]  /*49e0*/  ISETP.GT.AND P2, PT, R3.reuse, RZ, P4 ;  /* 0x000000ff0300720c */ /* 0x040fe40002744270 */
[C---:B------:R-:W-:Y:S02]  /*49f0*/  ISETP.GT.AND P1, PT, R3.reuse, RZ, P5 ;  /* 0x000000ff0300720c */ /* 0x040fe40002f24270 */
[----:B------:R-:W-:Y:S01]  /*4a00*/  ISETP.GT.AND P4, PT, R3, 0x8, P4 ;  /* 0x000000080300780c */ /* 0x000fe20002784270 */
[----:B0-----:R-:W-:Y:S01]  /*4a10*/  FMUL R13, R46, R23 ;  /* 0x000000172e0d7220 */ /* 0x001fe20000400000 */
[----:B------:R-:W-:-:S02]  /*4a20*/  F2FP.TF32.F32.PACK_B R7, R7 ;  /* 0x00000007ff07723e */ /* 0x000fc400024050ff */
[----:B------:R-:W-:Y:S02]  /*4a30*/  ISETP.GT.AND P5, PT, R3, 0x8, P5 ;  /* 0x000000080300780c */ /* 0x000fe40002fa4270 */
[----:B------:R-:W-:Y:S01]  /*4a40*/  F2FP.TF32.F32.PACK_B R13, R13 ;  /* 0x0000000dff0d723e */ /* 0x000fe200024050ff */
[----:B------:R0:W-:Y:S01]  /*4a50*/  @P0 STG.E desc[UR40][R8.64+0x80], R7 ;  /* 0x0000800708000986 */ /* 0x0001e2000c101928 */
[C---:B------:R-:W-:Y:S02]  /*4a60*/  ISETP.GT.AND P0, PT, R6.reuse, 0x39, PT ;  /* 0x000000390600780c */ /* 0x040fe40003f04270 */
[----:B------:R-:W-:Y:S01]  /*4a70*/  F2FP.TF32.F32.PACK_B R47, R47 ;  /* 0x0000002fff2f723e */ /* 0x000fe200024050ff */
[----:B------:R-:W-:Y:S01]  /*4a80*/  @P3 STG.E desc[UR40][R8.64+0x84], R43 ;  /* 0x0000842b08003986 */ /* 0x000fe2000c101928 */
[C---:B------:R-:W-:Y:S02]  /*4a90*/  ISETP.GT.AND P3, PT, R6.reuse, 0x30, PT ;  /* 0x000000300600780c */ /* 0x040fe40003f64270 */
[----:B------:R-:W-:Y:S01]  /*4aa0*/  F2FP.TF32.F32.PACK_B R49, R49 ;  /* 0x00000031ff31723e */ /* 0x000fe200024050ff */
[----:B------:R1:W-:Y:S01]  /*4ab0*/  @P2 STG.E desc[UR40][R4.64+0xa0], R11 ;  /* 0x0000a00b04002986 */ /* 0x0003e2000c101928 */
[----:B------:R-:W-:-:S02]  /*4ac0*/  ISETP.GT.AND P2, PT, R6, 0x31, PT ;  /* 0x000000310600780c */ /* 0x000fc40003f44270 */
[----:B------:R-:W-:Y:S01]  /*4ad0*/  F2FP.TF32.F32.PACK_B R15, R15 ;  /* 0x0000000fff0f723e */ /* 0x000fe200024050ff */
[----:B------:R-:W-:Y:S01]  /*4ae0*/  @P1 STG.E desc[UR40][R4.64+0xa4], R45 ;  /* 0x0000a42d04001986 */ /* 0x000fe2000c101928 */
[----:B------:R-:W-:Y:S01]  /*4af0*/  ISETP.GT.AND P1, PT, R6, 0x38, PT ;  /* 0x000000380600780c */ /* 0x000fe20003f24270 */
[----:B------:R-:W-:Y:S01]  /*4b00*/  @P4 IMAD.MOV.U32 R6, RZ, RZ, R8 ;  /* 0x000000ffff064224 */ /* 0x000fe200078e0008 */
[----:B------:R-:W-:Y:S01]  /*4b10*/  F2FP.TF32.F32.PACK_B R51, R51 ;  /* 0x00000033ff33723e */ /* 0x000fe200024050ff */
[----:B0-----:R-:W-:Y:S01]  /*4b20*/  @P4 IMAD.MOV.U32 R7, RZ, RZ, R9 ;  /* 0x000000ffff074224 */ /* 0x001fe200078e0009 */
[----:B------:R-:W-:Y:S02]  /*4b30*/  F2FP.TF32.F32.PACK_B R21, R21 ;  /* 0x00000015ff15723e */ /* 0x000fe400024050ff */
[----:B------:R-:W-:Y:S01]  /*4b40*/  F2FP.TF32.F32.PACK_B R53, R53 ;  /* 0x00000035ff35723e */ /* 0x000fe200024050ff */
[----:B-1----:R-:W-:Y:S01]  /*4b50*/  FMUL R11, R48, R23 ;  /* 0x00000017300b7220 */ /* 0x002fe20000400000 */
[----:B------:R0:W-:Y:S01]  /*4b60*/  @P4 STG.E desc[UR40][R6.64+0xa0], R13 ;  /* 0x0000a00d06004986 */ /* 0x0001e2000c101928 */
[----:B------:R-:W-:-:S02]  /*4b70*/  ISETP.GT.AND P4, PT, R3, RZ, P3 ;  /* 0x000000ff0300720c */ /* 0x000fc40001f84270 */
[----:B------:R-:W-:Y:S02]  /*4b80*/  ISETP.GT.AND P3, PT, R3, 0x8, P3 ;  /* 0x000000080300780c */ /* 0x000fe40001f64270 */
[----:B------:R-:W-:Y:S02]  /*4b90*/  F2FP.TF32.F32.PACK_B R11, R11 ;  /* 0x0000000bff0b723e */ /* 0x000fe400024050ff */
[----:B------:R-:W-:Y:S01]  /*4ba0*/  F2FP.TF32.F32.PACK_B R55, R55 ;  /* 0x00000037ff37723e */ /* 0x000fe200024050ff */
[----:B0-----:R-:W-:Y:S02]  /*4bb0*/  @P5 IMAD.MOV.U32 R6, RZ, RZ, R8 ;  /* 0x000000ffff065224 */ /* 0x001fe400078e0008 */
[----:B------:R-:W-:Y:S01]  /*4bc0*/  FMUL R13, R54, R23 ;  /* 0x00000017360d7220 */ /* 0x000fe20000400000 */
[----:B------:R-:W-:-:S04]  /*4bd0*/  @P5 IMAD.MOV.U32 R7, RZ, RZ, R9 ;  /* 0x000000ffff075224 */ /* 0x000fc800078e0009 */
[----:B------:R-:W-:Y:S01]  /*4be0*/  F2FP.TF32.F32.PACK_B R13, R13 ;  /* 0x0000000dff0d723e */ /* 0x000fe200024050ff */
[----:B------:R0:W-:Y:S01]  /*4bf0*/  @P5 STG.E desc[UR40][R6.64+0xa4], R47 ;  /* 0x0000a42f06005986 */ /* 0x0001e2000c101928 */
[C---:B------:R-:W-:Y:S02]  /*4c00*/  ISETP.GT.AND P5, PT, R3.reuse, RZ, P2 ;  /* 0x000000ff0300720c */ /* 0x040fe400017a4270 */
[C---:B------:R-:W-:Y:S01]  /*4c10*/  ISETP.GT.AND P2, PT, R3.reuse, 0x8, P2 ;  /* 0x000000080300780c */ /* 0x040fe20001744270 */
[----:B------:R-:W-:Y:S01]  /*4c20*/  @P4 STG.E desc[UR40][R4.64+0xc0], R11 ;  /* 0x0000c00b04004986 */ /* 0x000fe2000c101928 */
[C---:B------:R-:W-:Y:S02]  /*4c30*/  ISETP.GT.AND P4, PT, R3.reuse, RZ, P1 ;  /* 0x000000ff0300720c */ /* 0x040fe40000f84270 */
[----:B------:R-:W-:Y:S01]  /*4c40*/  ISETP.GT.AND P1, PT, R3, 0x8, P1 ;  /* 0x000000080300780c */ /* 0x000fe20000f24270 */
[----:B0-----:R-:W-:-:S06]  /*4c50*/  @P3 IMAD.MOV.U32 R6, RZ, RZ, R8 ;  /* 0x000000ffff063224 */ /* 0x001fcc00078e0008 */
[----:B------:R-:W-:Y:S01]  /*4c60*/  @P5 STG.E desc[UR40][R4.64+0xc4], R49 ;  /* 0x0000c43104005986 */ /* 0x000fe2000c101928 */
[C---:B------:R-:W-:Y:S01]  /*4c70*/  ISETP.GT.AND P5, PT, R3.reuse, RZ, P0 ;  /* 0x000000ff0300720c */ /* 0x040fe200007a4270 */
[----:B------:R-:W-:Y:S01]  /*4c80*/  @P3 IMAD.MOV.U32 R7, RZ, RZ, R9 ;  /* 0x000000ffff073224 */ /* 0x000fe200078e0009 */
[----:B------:R-:W-:-:S04]  /*4c90*/  ISETP.GT.AND P0, PT, R3, 0x8, P0 ;  /* 0x000000080300780c */ /* 0x000fc80000704270 */
[----:B------:R0:W-:Y:S02]  /*4ca0*/  @P3 STG.E desc[UR40][R6.64+0xc0], R15 ;  /* 0x0000c00f06003986 */ /* 0x0001e4000c101928 */
[----:B0-----:R-:W-:Y:S02]  /*4cb0*/  @P2 IMAD.MOV.U32 R6, RZ, RZ, R8 ;  /* 0x000000ffff062224 */ /* 0x001fe400078e0008 */
[----:B------:R-:W-:-:S05]  /*4cc0*/  @P2 IMAD.MOV.U32 R7, RZ, RZ, R9 ;  /* 0x000000ffff072224 */ /* 0x000fca00078e0009 */
[----:B------:R-:W-:Y:S04]  /*4cd0*/  @P2 STG.E desc[UR40][R6.64+0xc4], R51 ;  /* 0x0000c43306002986 */ /* 0x000fe8000c101928 */
[----:B------:R-:W-:Y:S04]  /*4ce0*/  @P4 STG.E desc[UR40][R4.64+0xe0], R21 ;  /* 0x0000e01504004986 */ /* 0x000fe8000c101928 */
[----:B------:R0:W-:Y:S02]  /*4cf0*/  @P5 STG.E desc[UR40][R4.64+0xe4], R53 ;  /* 0x0000e43504005986 */ /* 0x0001e4000c101928 */
[----:B0-----:R-:W-:-:S02]  /*4d00*/  @P1 IMAD.MOV.U32 R4, RZ, RZ, R8 ;  /* 0x000000ffff041224 */ /* 0x001fc400078e0008 */
[----:B------:R-:W-:-:S05]  /*4d10*/  @P1 IMAD.MOV.U32 R5, RZ, RZ, R9 ;  /* 0x000000ffff051224 */ /* 0x000fca00078e0009 */
[----:B------:R0:W-:Y:S04]  /*4d20*/  @P1 STG.E desc[UR40][R4.64+0xe0], R13 ;  /* 0x0000e00d04001986 */ /* 0x0001e8000c101928 */
[----:B------:R0:W-:Y:S02]  /*4d30*/  @P0 STG.E desc[UR40][R8.64+0xe4], R55 ;  /* 0x0000e43708000986 */ /* 0x0001e4000c101928 */
.L_x_94:
[----:B------:R-:W-:Y:S05]  /*4d40*/  BSYNC B0 ;  /* 0x0000000000007941 */ /* 0x000fea0003800000 */
.L_x_32:
[----:B------:R-:W-:Y:S01]  /*4d50*/  IADD3 R16, P0, R16, UR38, RZ ;  /* 0x0000002610107c10 */ /* 0x000fe2000ff1e0ff */
[----:B------:R-:W-:Y:S01]  /*4d60*/  ULDC.64 UR4, c[0x0][0x650] ;  /* 0x0001940000047ab9 */ /* 0x000fe20000000a00 */
[----:B------:R-:W-:Y:S01]  /*4d70*/  PRMT R3, RZ, 0x7610, R3 ;  /* 0x00007610ff037816 */ /* 0x000fe20000000003 */
[----:B------:R-:W-:Y:S01]  /*4d80*/  IMAD.MOV.U32 R70, RZ, RZ, -0x1 ;  /* 0xffffffffff467424 */ /* 0x000fe200078e00ff */
[----:B------:R-:W-:Y:S01]  /*4d90*/  IADD3.X R17, R17, UR37, RZ, P0, !PT ;  /* 0x0000002511117c10 */ /* 0x000fe200087fe4ff */
[----:B--2---:R-:W-:Y:S01]  /*4da0*/  IMAD.MOV.U32 R69, RZ, RZ, -0x1 ;  /* 0xffffffffff457424 */ /* 0x004fe200078e00ff */
[----:B------:R-:W-:-:S04]  /*4db0*/  ISETP.GE.U32.AND P0, PT, R16, UR4, PT ;  /* 0x0000000410007c0c */ /* 0x000fc8000bf06070 */
[----:B------:R-:W-:-:S13]  /*4dc0*/  ISETP.GE.U32.AND.EX P0, PT, R17, UR5, PT, P0 ;  /* 0x0000000511007c0c */ /* 0x000fda000bf06100 */
[----:B------:R-:W-:Y:S05]  /*4dd0*/  @P0 BRA `(.L_x_95) ;  /* 0x00000004004c0947 */ /* 0x000fea0003800000 */
[----:B01-3--:R-:W0:Y:S01]  /*4de0*/  LDC.64 R10, c[0x0][0x628] ;  /* 0x00018a00ff0a7b82 */ /* 0x00be220000000a00 */
[----:B----4-:R-:W1:Y:S01]  /*4df0*/  S2R R12, SR_CTAID.X ;  /* 0x00000000000c7919 */ /* 0x010e620000002500 */
[----:B------:R-:W-:Y:S02]  /*4e00*/  IMAD.MOV.U32 R8, RZ, RZ, R16 ;  /* 0x000000ffff087224 */ /* 0x000fe400078e0010 */
[----:B------:R-:W-:Y:S01]  /*4e10*/  IMAD.MOV.U32 R9, RZ, RZ, R17 ;  /* 0x000000ffff097224 */ /* 0x000fe200078e0011 */
[----:B------:R-:W2:Y:S03]  /*4e20*/  S2R R20, SR_CTAID.Y ;  /* 0x0000000000147919 */ /* 0x000ea60000002600 */
[----:B------:R-:W3:Y:S08]  /*4e30*/  LDC R0, c[0x0][0x630] ;  /* 0x00018c00ff007b82 */ /* 0x000ef00000000800 */
[----:B------:R-:W4:Y:S01]  /*4e40*/  LDC.64 R14, c[0x0][0x620] ;  /* 0x00018800ff0e7b82 */ /* 0x000f220000000a00 */
[----:B0-----:R-:W-:-:S04]  /*4e50*/  ISETP.NE.U32.AND P0, PT, R10, RZ, PT ;  /* 0x000000ff0a00720c */ /* 0x001fc80003f05070 */
[----:B------:R-:W-:-:S13]  /*4e60*/  ISETP.NE.AND.EX P0, PT, R11, RZ, PT, P0 ;  /* 0x000000ff0b00720c */ /* 0x000fda0003f05300 */
[----:B-1234-:R-:W-:Y:S05]  /*4e70*/  @!P0 BRA `(.L_x_96) ;  /* 0x0000000000288947 */ /* 0x01efea0003800000 */
        /* <DEDUP_REMOVED lines=10> */
.L_x_96:
[-CC-:B------:R-:W-:Y:S01]  /*4f20*/  SHF.R.U64 R69, R8, R0.reuse, R9.reuse ;  /* 0x0000000008457219 */ /* 0x180fe20000001209 */
[----:B------:R-:W0:Y:S01]  /*4f30*/  LDC.64 R26, c[0x0][0x640] ;  /* 0x00019000ff1a7b82 */ /* 0x000e220000000a00 */
[----:B------:R-:W-:Y:S01]  /*4f40*/  SHF.R.U32.HI R0, RZ, R0, R9 ;  /* 0x00000000ff007219 */ /* 0x000fe20000011609 */
[----:B------:R-:W-:Y:S01]  /*4f50*/  ULDC UR4, c[0x0][0x150] ;  /* 0x0000540000047ab9 */ /* 0x000fe20000000800 */
[----:B------:R-:W-:Y:S02]  /*4f60*/  IADD3 R3, P0, RZ, -R69, RZ ;  /* 0x80000045ff037210 */ /* 0x000fe40007f1e0ff */
[----:B------:R-:W-:-:S03]  /*4f70*/  I2FP.F32.U32 R7, R12 ;  /* 0x0000000c00077245 */ /* 0x000fc60000201000 */
[----:B------:R-:W1:Y:S01]  /*4f80*/  LDC R6, c[0x0][0x618] ;  /* 0x00018600ff067b82 */ /* 0x000e620000000800 */
[----:B------:R-:W-:Y:S02]  /*4f90*/  IMAD.X R5, RZ, RZ, ~R0, P0 ;  /* 0x000000ffff057224 */ /* 0x000fe400000e0e00 */
[----:B------:R-:W-:Y:S01]  /*4fa0*/  FMUL R7, R7, UR4 ;  /* 0x0000000407077c20 */ /* 0x000fe20008400000 */
[----:B------:R-:W-:Y:S01]  /*4fb0*/  ULDC UR4, c[0x0][0x154] ;  /* 0x0000550000047ab9 */ /* 0x000fe20000000800 */
[-C--:B------:R-:W-:Y:S02]  /*4fc0*/  IMAD R0, R5, R14.reuse, RZ ;  /* 0x0000000e05007224 */ /* 0x080fe400078e02ff */
[C---:B------:R-:W-:Y:S01]  /*4fd0*/  IMAD.WIDE.U32 R4, R3.reuse, R14, R16 ;  /* 0x0000000e03047225 */ /* 0x040fe200078e0010 */
[----:B------:R-:W2:Y:S01]  /*4fe0*/  LDC R8, c[0x0][0x608] ;  /* 0x00018200ff087b82 */ /* 0x000ea20000000800 */
[----:B------:R-:W3:Y:S02]  /*4ff0*/  F2I.U32.TRUNC.NTZ R7, R7 ;  /* 0x0000000700077305 */ /* 0x000ee4000020f000 */
[----:B------:R-:W-:Y:S01]  /*5000*/  IMAD R3, R3, R15, R0 ;  /* 0x0000000f03037224 */ /* 0x000fe200078e0200 */
[----:B------:R-:W-:-:S03]  /*5010*/  I2FP.F32.U32 R0, R20 ;  /* 0x0000001400007245 */ /* 0x000fc60000201000 */
[----:B------:R-:W-:Y:S01]  /*5020*/  IMAD.IADD R3, R5, 0x1, R3 ;  /* 0x0000000105037824 */ /* 0x000fe200078e0203 */
[----:B------:R-:W4:Y:S01]  /*5030*/  LDC R11, c[0x0][0x658] ;  /* 0x00019600ff0b7b82 */ /* 0x000f220000000800 */
[----:B0-----:R-:W-:-:S04]  /*5040*/  ISETP.NE.U32.AND P0, PT, R26, RZ, PT ;  /* 0x000000ff1a00720c */ /* 0x001fc80003f05070 */
[----:B------:R-:W-:-:S03]  /*5050*/  ISETP.NE.AND.EX P0, PT, R27, RZ, PT, P0 ;  /* 0x000000ff1b00720c */ /* 0x000fc60003f05300 */
[----:B------:R-:W0:Y:S01]  /*5060*/  LDC R9, c[0x0][0x144] ;  /* 0x00005100ff097b82 */ /* 0x000e220000000800 */
[-C--:B-1----:R-:W-:Y:S01]  /*5070*/  SHF.R.U64 R10, R4, R6.reuse, R3 ;  /* 0x00000006040a7219 */ /* 0x082fe20000001203 */
[----:B---3--:R-:W-:Y:S01]  /*5080*/  IMAD.MOV R7, RZ, RZ, -R7 ;  /* 0x000000ffff077224 */ /* 0x008fe200078e0a07 */
[----:B------:R-:W-:Y:S01]  /*5090*/  SHF.R.U32.HI R3, RZ, R6, R3 ;  /* 0x00000006ff037219 */ /* 0x000fe20000011603 */
[----:B------:R-:W-:-:S04]  /*50a0*/  FMUL R6, R0, UR4 ;  /* 0x0000000400067c20 */ /* 0x000fc80008400000 */
[----:B------:R-:W1:Y:S01]  /*50b0*/  LDC R21, c[0x0][0x148] ;  /* 0x00005200ff157b82 */ /* 0x000e620000000800 */
[----:B------:R3:W0:Y:S01]  /*50c0*/  F2I.U32.TRUNC.NTZ R14, R6 ;  /* 0x00000006000e7305 */ /* 0x000622000020f000 */
[-CC-:B--2---:R-:W-:Y:S02]  /*50d0*/  SHF.R.U64 R13, R10, R8.reuse, R3.reuse ;  /* 0x000000080a0d7219 */ /* 0x184fe40000001203 */
[----:B------:R-:W-:-:S04]  /*50e0*/  SHF.R.U32.HI R0, RZ, R8, R3 ;  /* 0x00000008ff007219 */ /* 0x000fc80000011603 */
[----:B-----5:R-:W2:Y:S01]  /*50f0*/  LDC R24, c[0x0][0x648] ;  /* 0x00019200ff187b82 */ /* 0x020ea20000000800 */
[-CC-:B----4-:R-:W-:Y:S02]  /*5100*/  SHF.R.U64 R15, R13, R11.reuse, R0.reuse ;  /* 0x0000000b0d0f7219 */ /* 0x190fe40000001200 */
[----:B------:R-:W-:-:S03]  /*5110*/  SHF.R.U32.HI R5, RZ, R11, R0 ;  /* 0x0000000bff057219 */ /* 0x000fc60000011600 */
[----:B------:R-:W-:Y:S02]  /*5120*/  IMAD.MOV.U32 R4, RZ, RZ, R15 ;  /* 0x000000ffff047224 */ /* 0x000fe400078e000f */
[----:B------:R-:W4:Y:S01]  /*5130*/  LDC R28, c[0x0][0x638] ;  /* 0x00018e00ff1c7b82 */ /* 0x000f220000000800 */
[----:B0-----:R-:W-:-:S07]  /*5140*/  IMAD R25, R9, R7, R12 ;  /* 0x0000000709197224 */ /* 0x001fce00078e020c */
[----:B------:R-:W0:Y:S08]  /*5150*/  LDC R29, c[0x0][0x610] ;  /* 0x00018400ff1d7b82 */ /* 0x000e300000000800 */
[----:B------:R-:W0:Y:S01]  /*5160*/  LDC R30, c[0x0][0x600] ;  /* 0x00018000ff1e7b82 */ /* 0x000e220000000800 */
[----:B-123--:R-:W-:Y:S05]  /*5170*/  @!P0 BRA `(.L_x_97) ;  /* 0x0000000000288947 */ /* 0x00efea0003800000 */
[----:B------:R-:W1:Y:S02]  /*5180*/  LDC R0, c[0x0][0x64c] ;  /* 0x00019300ff007b82 */ /* 0x000e640000000800 */
[----:B-1----:R-:W-:-:S05]  /*5190*/  IADD3 R3, P0, R15, R0, RZ ;  /* 0x000000000f037210 */ /* 0x002fca0007f1e0ff */
        /* <DEDUP_REMOVED lines=8> */
.L_x_97:
[----:B------:R-:W-:Y:S01]  /*5220*/  ISETP.NE.AND P0, PT, R2, 0x1, PT ;  /* 0x000000010200780c */ /* 0x000fe20003f05270 */
[----:B------:R-:W-:Y:S01]  /*5230*/  IMAD.MOV R14, RZ, RZ, -R14 ;  /* 0x000000ffff0e7224 */ /* 0x000fe200078e0a0e */
[----:B------:R-:W-:Y:S02]  /*5240*/  SHF.R.U64 R3, R4, R24, R5 ;  /* 0x0000001804037219 */ /* 0x000fe40000001205 */
[----:B------:R-:W-:Y:S02]  /*5250*/  LOP3.LUT R0, R13, R66, RZ, 0xc0, !PT ;  /* 0x000000420d007212 */ /* 0x000fe400078ec0ff */
[----:B------:R-:W-:Y:S01]  /*5260*/  LOP3.LUT R10, R10, R65, RZ, 0xc0, !PT ;  /* 0x000000410a0a7212 */ /* 0x000fe200078ec0ff */
[----:B------:R-:W-:Y:S02]  /*5270*/  IMAD.MOV R4, RZ, RZ, -R3 ;  /* 0x000000ffff047224 */ /* 0x000fe400078e0a03 */
[----:B------:R-:W-:Y:S02]  /*5280*/  IMAD R0, R61, R3, R0 ;  /* 0x000000033d007224 */ /* 0x000fe400078e0200 */
[----:B----4-:R-:W-:-:S02]  /*5290*/  IMAD R3, R4, R28, R15 ;  /* 0x0000001c04037224 */ /* 0x010fc400078e020f */
[----:B------:R-:W-:Y:S02]  /*52a0*/  @P0 IMAD R25, R21, R14, R20 ;  /* 0x0000000e15190224 */ /* 0x000fe400078e0214 */
[----:B0-----:R-:W-:Y:S02]  /*52b0*/  IMAD R5, R3, R30, R10 ;  /* 0x0000001e03057224 */ /* 0x001fe400078e020a */
[----:B------:R-:W-:Y:S02]  /*52c0*/  IMAD R0, R0, R29, R25 ;  /* 0x0000001d00007224 */ /* 0x000fe400078e0219 */
[----:B------:R-:W-:-:S03]  /*52d0*/  IMAD.MOV.U32 R4, RZ, RZ, 0x1 ;  /* 0x00000001ff047424 */ /* 0x000fc600078e00ff */
[----:B------:R-:W-:Y:S02]  /*52e0*/  SEL R70, R5, R0, !P0 ;  /* 0x0000000005467207 */ /* 0x000fe40004000000 */
[----:B------:R-:W-:Y:S02]  /*52f0*/  PRMT R3, R4, 0x7610, R3 ;  /* 0x0000761004037816 */ /* 0x000fe40000000003 */
[----:B------:R-:W-:-:S07]  /*5300*/  SEL R0, R0, R5, !P0 ;  /* 0x0000000500007207 */ /* 0x000fce0004000000 */
.L_x_95:
[----:B------:R-:W-:Y:S01]  /*5310*/  UIADD3 UR42, UR43, UR42, URZ ;  /* 0x0000002a2b2a7290 */ /* 0x000fe2000fffe03f */
[----:B------:R-:W-:Y:S01]  /*5320*/  LOP3.LUT P0, RZ, R3, 0xff, RZ, 0xc0, !PT ;  /* 0x000000ff03ff7812 */ /* 0x000fe2000780c0ff */
[----:B------:R-:W-:Y:S02]  /*5330*/  IMAD.MOV.U32 R71, RZ, RZ, R0 ;  /* 0x000000ffff477224 */ /* 0x000fe400078e0000 */
[----:B------:R-:W-:Y:S02]  /*5340*/  USHF.R.U32.HI UR4, URZ, 0x2, UR42 ;  /* 0x000000023f047899 */ /* 0x000fe4000801162a */
[----:B------:R-:W-:Y:S02]  /*5350*/  UISETP.GT.U32.AND UP1, UPT, UR42, 0x3, UPT ;  /* 0x000000032a00788c */ /* 0x000fe4000bf24070 */
[----:B------:R-:W-:Y:S02]  /*5360*/  ULOP3.LUT UR4, UR4, 0x1, URZ, 0xc0, !UPT ;  /* 0x0000000104047892 */ /* 0x000fe4000f8ec03f */
[----:B------:R-:W-:-:S02]  /*5370*/  UISETP.LT.U32.AND UP1, UPT, UR43, 0x4, UP1 ;  /* 0x000000042b00788c */ /* 0x000fc40008f21070 */
[----:B------:R-:W-:Y:S02]  /*5380*/  UISETP.NE.U32.AND UP0, UPT, UR4, 0x1, UPT ;  /* 0x000000010400788c */ /* 0x000fe4000bf05070 */
[----:B------:R-:W-:Y:S02]  /*5390*/  USEL UR5, URZ, 0x1, !UP1 ;  /* 0x000000013f057887 */ /* 0x000fe4000c800000 */
[----:B------:R-:W-:Y:S02]  /*53a0*/  UISETP.GT.U32.AND UP0, UPT, UR43, 0x3, !UP0 ;  /* 0x000000032b00788c */ /* 0x000fe4000c704070 */
[----:B------:R-:W-:Y:S02]  /*53b0*/  ULOP3.LUT UR42, UR42, 0x3, URZ, 0xc0, !UPT ;  /* 0x000000032a2a7892 */ /* 0x000fe4000f8ec03f */
[----:B------:R-:W-:-:S04]  /*53c0*/  USEL UR4, URZ, 0x1, !UP0 ;  /* 0x000000013f047887 */ /* 0x000fc8000c000000 */
[----:B------:R-:W-:Y:S01]  /*53d0*/  ULOP3.LUT UR36, UR4, UR36, UR5, 0x96, !UPT ;  /* 0x0000002404247292 */ /* 0x000fe2000f8e9605 */
[----:B------:R-:W-:Y:S11]  /*53e0*/  @P0 BRA `(.L_x_98) ;  /* 0xffffffc000240947 */ /* 0x000ff6000383ffff */
[----:B------:R-:W-:Y:S05]  /*53f0*/  EXIT ;  /* 0x000000000000794d */ /* 0x000fea0003800000 */
.L_x_7:
        /* <DEDUP_REMOVED lines=26> */
.L_x_100:
[----:B------:R-:W0:Y:S01]  /*55a0*/  LDC.64 R28, c[0x0][0x640] ;  /* 0x00019000ff1c7b82 */ /* 0x000e220000000a00 */
[-CC-:B------:R-:W-:Y:S01]  /*55b0*/  SHF.R.U64 R22, R14, R6.reuse, R15.reuse ;  /* 0x000000060e167219 */ /* 0x180fe2000000120f */
[----:B------:R-:W-:Y:S01]  /*55c0*/  IMAD.MOV.U32 R30, RZ, RZ, 0x1 ;  /* 0x00000001ff1e7424 */ /* 0x000fe200078e00ff */
[----:B------:R-:W-:Y:S02]  /*55d0*/  SHF.R.U32.HI R6, RZ, R6, R15 ;  /* 0x00000006ff067219 */ /* 0x000fe4000001160f */
[----:B------:R-:W-:-:S03]  /*55e0*/  IADD3 R13, P0, RZ, -R22, RZ ;  /* 0x80000016ff0d7210 */ /* 0x000fc60007f1e0ff */
[----:B------:R-:W1:Y:S02]  /*55f0*/  LDC R12, c[0x0][0x618] ;  /* 0x00018600ff0c7b82 */ /* 0x000e640000000800 */
[----:B------:R-:W-:-:S04]  /*5600*/  IMAD.X R11, RZ, RZ, ~R6, P0 ;  /* 0x000000ffff0b7224 */ /* 0x000fc800000e0e06 */
[-C--:B------:R-:W-:Y:S02]  /*5610*/  IMAD R6, R11, R24.reuse, RZ ;  /* 0x000000180b067224 */ /* 0x080fe400078e02ff */
[----:B------:R-:W2:Y:S01]  /*5620*/  LDC R14, c[0x0][0x608] ;  /* 0x00018200ff0e7b82 */ /* 0x000ea20000000800 */
[----:B------:R-:W-:-:S04]  /*5630*/  IMAD.WIDE.U32 R10, R13, R24, R16 ;  /* 0x000000180d0a7225 */ /* 0x000fc800078e0010 */
[----:B------:R-:W-:-:S03]  /*5640*/  IMAD R13, R13, R25, R6 ;  /* 0x000000190d0d7224 */ /* 0x000fc600078e0206 */
[----:B------:R-:W3:Y:S01]  /*5650*/  LDC R27, c[0x0][0x658] ;  /* 0x00019600ff1b7b82 */ /* 0x000ee20000000800 */
[----:B------:R-:W-:Y:S01]  /*5660*/  IMAD.IADD R11, R11, 0x1, R13 ;  /* 0x000000010b0b7824 */ /* 0x000fe200078e020d */
[----:B0-----:R-:W-:-:S04]  /*5670*/  ISETP.NE.U32.AND P0, PT, R28, RZ, PT ;  /* 0x000000ff1c00720c */ /* 0x001fc80003f05070 */
[----:B------:R-:W-:Y:S02]  /*5680*/  ISETP.NE.AND.EX P0, PT, R29, RZ, PT, P0 ;  /* 0x000000ff1d00720c */ /* 0x000fe40003f05300 */
[----:B------:R-:W0:Y:S01]  /*5690*/  LDC R20, c[0x0][0x600] ;  /* 0x00018000ff147b82 */ /* 0x000e220000000800 */
[-CC-:B-1----:R-:W-:Y:S01]  /*56a0*/  SHF.R.U64 R8, R10, R12.reuse, R11.reuse ;  /* 0x0000000c0a087219 */ /* 0x182fe2000000120b */
[----:B------:R-:W-:Y:S01]  /*56b0*/  IMAD.MOV.U32 R10, RZ, RZ, -0x1 ;  /* 0xffffffffff0a7424 */ /* 0x000fe200078e00ff */
[----:B------:R-:W-:-:S05]  /*56c0*/  SHF.R.U32.HI R11, RZ, R12, R11 ;  /* 0x0000000cff0b7219 */ /* 0x000fca000001160b */
[----:B------:R-:W1:Y:S01]  /*56d0*/  LDC R24, c[0x0][0x648] ;  /* 0x00019200ff187b82 */ /* 0x000e620000000800 */
[-CC-:B--2---:R-:W-:Y:S02]  /*56e0*/  SHF.R.U64 R21, R8, R14.reuse, R11.reuse ;  /* 0x0000000e08157219 */ /* 0x184fe4000000120b */
[----:B------:R-:W-:-:S05]  /*56f0*/  SHF.R.U32.HI R6, RZ, R14, R11 ;  /* 0x0000000eff067219 */ /* 0x000fca000001160b */
[----:B------:R-:W2:Y:S01]  /*5700*/  LDC R26, c[0x0][0x638] ;  /* 0x00018e00ff1a7b82 */ /* 0x000ea20000000800 */
[-C--:B---3--:R-:W-:Y:S02]  /*5710*/  SHF.L.U32 R10, R10, R27.reuse, RZ ;  /* 0x0000001b0a0a7219 */ /* 0x088fe400000006ff */
[-CC-:B------:R-:W-:Y:S02]  /*5720*/  SHF.R.U64 R25, R21, R27.reuse, R6.reuse ;  /* 0x0000001b15197219 */ /* 0x180fe40000001206 */
[----:B------:R-:W-:Y:S02]  /*5730*/  LOP3.LUT R32, RZ, R10, RZ, 0x33, !PT ;  /* 0x0000000aff207212 */ /* 0x000fe400078e33ff */
[----:B------:R-:W-:Y:S01]  /*5740*/  SHF.R.U32.HI R11, RZ, R27, R6 ;  /* 0x0000001bff0b7219 */ /* 0x000fe20000011606 */
[----:B------:R-:W3:Y:S01]  /*5750*/  LDC R31, c[0x0][0x610] ;  /* 0x00018400ff1f7b82 */ /* 0x000ee20000000800 */
[----:B------:R-:W-:Y:S01]  /*5760*/  IMAD.MOV.U32 R10, RZ, RZ, R25 ;  /* 0x000000ffff0a7224 */ /* 0x000fe200078e0019 */
[----:B------:R-:W-:Y:S06]  /*5770*/  @!P0 BRA `(.L_x_101) ;  /* 0x0000000000288947 */ /* 0x000fec0003800000 */
        /* <DEDUP_REMOVED lines=10> */
.L_x_101:
[----:B------:R-:W-:Y:S02]  /*5820*/  ISETP.NE.AND P0, PT, R2, 0x1, PT ;  /* 0x000000010200780c */ /* 0x000fe40003f05270 */
[----:B-1----:R-:W-:Y:S01]  /*5830*/  SHF.R.U64 R6, R10, R24, R11 ;  /* 0x000000180a067219 */ /* 0x002fe2000000120b */
[----:B0-----:R-:W-:Y:S01]  /*5840*/  VIADD R11, R20, 0xffffffff ;  /* 0xffffffff140b7836 */ /* 0x001fe20000000000 */
[----:B------:R-:W-:Y:S02]  /*5850*/  SHF.L.U32 R30, R30, R27, RZ ;  /* 0x0000001b1e1e7219 */ /* 0x000fe400000006ff */
[----:B------:R-:W-:Y:S01]  /*5860*/  LOP3.LUT R5, R21, R32, RZ, 0xc0, !PT ;  /* 0x0000002015057212 */ /* 0x000fe200078ec0ff */
[----:B------:R-:W-:-:S04]  /*5870*/  IMAD.MOV R10, RZ, RZ, -R6 ;  /* 0x000000ffff0a7224 */ /* 0x000fc800078e0a06 */
[----:B------:R-:W-:Y:S01]  /*5880*/  IMAD R6, R30, R6, R5 ;  /* 0x000000061e067224 */ /* 0x000fe200078e0205 */
[----:B------:R-:W-:Y:S01]  /*5890*/  LOP3.LUT R5, R8, R11, RZ, 0xc0, !PT ;  /* 0x0000000b08057212 */ /* 0x000fe200078ec0ff */
[----:B------:R-:W-:Y:S02]  /*58a0*/  @P0 IMAD R7, R9, R23, R4 ;  /* 0x0000001709070224 */ /* 0x000fe400078e0204 */
[----:B--2---:R-:W-:Y:S02]  /*58b0*/  IMAD R4, R10, R26, R25 ;  /* 0x0000001a0a047224 */ /* 0x004fe400078e0219 */
[----:B---3--:R-:W-:Y:S02]  /*58c0*/  IMAD R7, R6, R31, R7 ;  /* 0x0000001f06077224 */ /* 0x008fe400078e0207 */
[----:B------:R-:W-:Y:S02]  /*58d0*/  IMAD R4, R4, R20, R5 ;  /* 0x0000001404047224 */ /* 0x000fe400078e0205 */
[----:B------:R-:W-:-:S02]  /*58e0*/  IMAD.MOV.U32 R8, RZ, RZ, 0x1 ;  /* 0x00000001ff087424 */ /* 0x000fc400078e00ff */
[----:B------:R-:W-:Y:S01]  /*58f0*/  IMAD.MOV.U32 R6, RZ, RZ, R22 ;  /* 0x000000ffff067224 */ /* 0x000fe200078e0016 */
[----:B------:R-:W-:Y:S02]  /*5900*/  SEL R20, R4, R7, !P0 ;  /* 0x0000000704147207 */ /* 0x000fe40004000000 */
[----:B------:R-:W-:-:S07]  /*5910*/  SEL R21, R7, R4, !P0 ;  /* 0x0000000407157207 */ /* 0x000fce0004000000 */
.L_x_99:
[----:B------:R-:W-:-:S08]  /*5920*/  NOP ;  /* 0x0000000000007918 */ /* 0x000fd00000000000 */
[----:B------:R-:W0:-:S00]  /*5930*/  USETMAXREG.DEALLOC.CTAPOOL 0x28 ;  /* 0x00000028000079c8 */ /* 0x000e0000080e0500 */
[----:B0-----:R-:W-:-:S13]  /*5940*/  ISETP.NE.AND P0, PT, R3, RZ, PT ;  /* 0x000000ff0300720c */ /* 0x001fda0003f05270 */
[----:B------:R-:W-:Y:S05]  /*5950*/  @P0 EXIT ;  /* 0x000000000000094d */ /* 0x000fea0003800000 */
[----:B------:R-:W-:Y:S01]  /*5960*/  LOP3.LUT P0, RZ, R8, 0xff, RZ, 0xc0, !PT ;  /* 0x000000ff08ff7812 */ /* 0x000fe2000780c0ff */
[----:B------:R-:W-:Y:S02]  /*5970*/  IMAD.MOV.U32 R3, RZ, RZ, 0x1 ;  /* 0x00000001ff037424 */ /* 0x000fe400078e00ff */
[----:B------:R-:W-:-:S10]  /*5980*/  IMAD.MOV.U32 R8, RZ, RZ, RZ ;  /* 0x000000ffff087224 */ /* 0x000fd400078e00ff */
[----:B------:R-:W-:Y:S05]  /*5990*/  @!P0 BRA `(.L_x_102) ;  /* 0x0000000c00b48947 */ /* 0x000fea0003800000 */
[----:B------:R-:W0:Y:S01]  /*59a0*/  LDC R3, c[0x0][0x28c] ;  /* 0x0000a300ff037b82 */ /* 0x000e220000000800 */
[----:B------:R-:W1:Y:S01]  /*59b0*/  S2R R12, SR_CgaCtaId ;  /* 0x00000000000c7919 */ /* 0x000e620000008800 */
[----:B------:R-:W-:Y:S01]  /*59c0*/  ULDC UR21, c[0x0][0x658] ;  /* 0x0001960000157ab9 */ /* 0x000fe20000000800 */
[----:B------:R-:W-:Y:S01]  /*59d0*/  UMOV UR4, 0xffffffff ;  /* 0xffffffff00047882 */ /* 0x000fe20000000000 */
[----:B------:R-:W-:Y:S01]  /*59e0*/  BSSY B0, `(.L_x_102) ;  /* 0x00000e8000007945 */ /* 0x000fe20003800000 */
[----:B------:R-:W-:Y:S01]  /*59f0*/  USHF.L.U32 UR4, UR4, UR21, URZ ;  /* 0x0000001504047299 */ /* 0x000fe2000800063f */
[----:B------:R-:W-:Y:S01]  /*5a00*/  IMAD.MOV.U32 R10, RZ, RZ, 0x1 ;  /* 0x00000001ff0a7424 */ /* 0x000fe200078e00ff */
[----:B------:R-:W-:Y:S01]  /*5a10*/  LOP3.LUT R19, R18, 0x2, RZ, 0xfc, !PT ;  /* 0x0000000212137812 */ /* 0x000fe200078efcff */
[----:B------:R-:W-:Y:S01]  /*5a20*/  IMAD.MOV.U32 R8, RZ, RZ, RZ ;  /* 0x000000ffff087224 */ /* 0x000fe200078e00ff */
[----:B------:R-:W-:Y:S01]  /*5a30*/  ULDC UR13, c[0x0][0x600] ;  /* 0x00018000000d7ab9 */ /* 0x000fe20000000800 */
[----:B------:R-:W-:Y:S01]  /*5a40*/  UMOV UR5, 0x1 ;  /* 0x0000000100057882 */ /* 0x000fe20000000000 */
[----:B------:R-:W-:-:S02]  /*5a50*/  UIADD3 UR13, UR13, -0x1, URZ ;  /* 0xffffffff0d0d7890 */ /* 0x000fc4000fffe03f */
[----:B------:R-:W-:Y:S02]  /*5a60*/  USHF.L.U32 UR21, UR5, UR21, URZ ;  /* 0x0000001505157299 */ /* 0x000fe4000800063f */
[----:B------:R-:W-:Y:S01]  /*5a70*/  ULOP3.LUT UR29, URZ, UR4, URZ, 0x33, !UPT ;  /* 0x000000043f1d7292 */ /* 0x000fe2000f8e333f */
[----:B------:R-:W-:Y:S01]  /*5a80*/  ULDC.64 UR14, c[0x0][0x198] ;  /* 0x00006600000e7ab9 */ /* 0x000fe20000000a00 */
[----:B0-----:R-:W-:-:S05]  /*5a90*/  VIADD R3, R3, 0x7f ;  /* 0x0000007f03037836 */ /* 0x001fca0000000000 */
[----:B------:R-:W-:-:S04]  /*5aa0*/  SHF.R.S32.HI R4, RZ, 0x1f, R3 ;  /* 0x0000001fff047819 */ /* 0x000fc80000011403 */
[----:B------:R-:W-:Y:S01]  /*5ab0*/  LEA.HI R4, R4, R3, RZ, 0x7 ;  /* 0x0000000304047211 */ /* 0x000fe200078f38ff */
[C---:B-1----:R-:W-:Y:S02]  /*5ac0*/  IMAD.SHL.U32 R11, R12.reuse, 0x20, RZ ;  /* 0x000000200c0b7824 */ /* 0x042fe400078e00ff */
[----:B------:R-:W-:Y:S01]  /*5ad0*/  IMAD.SHL.U32 R12, R12, 0x400, RZ ;  /* 0x000004000c0c7824 */ /* 0x000fe200078e00ff */
[----:B------:R-:W-:Y:S01]  /*5ae0*/  SHF.R.S32.HI R9, RZ, 0x7, R4 ;  /* 0x00000007ff097819 */ /* 0x000fe20000011404 */
[----:B------:R-:W-:Y:S01]  /*5af0*/  IMAD.MOV.U32 R3, RZ, RZ, 0x1 ;  /* 0x00000001ff037424 */ /* 0x000fe200078e00ff */
[----:B------:R-:W-:Y:S02]  /*5b00*/  LOP3.LUT R11, R11, 0x20, RZ, 0xc0, !PT ;  /* 0x000000200b0b7812 */ /* 0x000fe400078ec0ff */
[----:B------:R-:W-:Y:S01]  /*5b10*/  LOP3.LUT R12, R12, 0x400, RZ, 0xc0, !PT ;  /* 0x000004000c0c7812 */ /* 0x000fe200078ec0ff */
[----:B------:R-:W-:-:S07]  /*5b20*/  VIADD R13, R9, 0x1 ;  /* 0x00000001090d7836 */ /* 0x000fce0000000000 */
.L_x_113:
[----:B------:R-:W-:-:S03]  /*5b30*/  UMOV UR4, 0xffffffff ;  /* 0xffffffff00047882 */ /* 0x000fc60000000000 */
[----:B------:R-:W-:Y:S05]  /*5b40*/  BRA.DIV UR4, `(.L_x_103) ;  /* 0x0000001204307947 */ /* 0x000fea000b800000 */
[----:B------:R-:W-:-:S13]  /*5b50*/  ELECT P6, URZ, PT ;  /* 0x00000000003f782f */ /* 0x000fda00038c0000 */
.L_x_124:
[----:B------:R-:W0:Y:S01]  /*5b60*/  LDC R4, c[0x0][0x28c] ;  /* 0x0000a300ff047b82 */ /* 0x000e220000000800 */
[----:B------:R-:W-:Y:S01]  /*5b70*/  BSSY B1, `(.L_x_104) ;  /* 0x000005a000017945 */ /* 0x000fe20003800000 */
[----:B0-----:R-:W-:-:S13]  /*5b80*/  ISETP.LT.OR P6, PT, R4, 0x1, !P6 ;  /* 0x000000010400780c */ /* 0x001fda00077c1670 */
[----:B------:R-:W-:Y:S05]  /*5b90*/  @P6 BRA `(.L_x_105) ;  /* 0x00000004005c6947 */ /* 0x000fea0003800000 */
[----:B------:R-:W-:Y:S02]  /*5ba0*/  IMAD.SHL.U32 R21, R21, 0x80, RZ ;  /* 0x0000008015157824 */ /* 0x000fe400078e00ff */
[----:B------:R-:W-:Y:S02]  /*5bb0*/  IMAD R20, R20, 0x40, R11 ;  /* 0x0000004014147824 */ /* 0x000fe400078e020b */
[----:B------:R-:W-:Y:S02]  /*5bc0*/  IMAD.MOV.U32 R24, RZ, RZ, RZ ;  /* 0x000000ffff187224 */ /* 0x000fe400078e00ff */
[----:B------:R-:W-:Y:S02]  /*5bd0*/  IMAD.MOV.U32 R4, RZ, RZ, R13 ;  /* 0x000000ffff047224 */ /* 0x000fe400078e000d */
[----:B------:R-:W-:Y:S02]  /*5be0*/  IMAD.MOV.U32 R5, RZ, RZ, R3 ;  /* 0x000000ffff057224 */ /* 0x000fe400078e0003 */
[----:B------:R-:W-:-:S07]  /*5bf0*/  IMAD.MOV.U32 R7, RZ, RZ, R8 ;  /* 0x000000ffff077224 */ /* 0x000fce00078e0008 */
.L_x_108:
[----:B------:R-:W0:Y:S01]  /*5c00*/  S2R R15, SR_CgaCtaId ;  /* 0x00000000000f7919 */ /* 0x000e220000008800 */
[----:B------:R-:W-:Y:S02]  /*5c10*/  MOV R14, 0x400 ;  /* 0x00000400000e7802 */ /* 0x000fe40000000f00 */
[----:B------:R-:W-:Y:S02]  /*5c20*/  ISETP.NE.AND P1, PT, R0, RZ, PT ;  /* 0x000000ff0000720c */ /* 0x000fe40003f25270 */
[----:B0-----:R-:W-:Y:S02]  /*5c30*/  LEA R22, R15, R14, 0x18 ;  /* 0x0000000e0f167211 */ /* 0x001fe400078ec0ff */
[----:B------:R-:W-:-:S09]  /*5c40*/  SHF.L.U32 R14, R5, 0x1f, RZ ;  /* 0x0000001f050e7819 */ /* 0x000fd200000006ff */
[----:B------:R-:W0:Y:S01]  /*5c50*/  @!P1 LDC R15, c[0x0][0x500] ;  /* 0x00014000ff0f9b82 */ /* 0x000e220000000800 */
[----:B------:R-:W-:-:S04]  /*5c60*/  IMAD R23, R7, 0x8, R22 ;  /* 0x0000000807177824 */ /* 0x000fc800078e0216 */
[----:B------:R-:W1:Y:S02]  /*5c70*/  SYNCS.PHASECHK.TRANS64.TRYWAIT P0, [R23+URZ+0x20], R14 ;  /* 0x0000200e170075a7 */ /* 0x000e64000800017f */
[----:B-1----:R-:W-:Y:S05]  /*5c80*/  @!P0 BRA `(.L_x_106) ;  /* 0x0000001000008947 */ /* 0x002fea0003800000 */
.L_x_125:
[----:B-1----:R-:W-:Y:S01]  /*5c90*/  PRMT R14, R19, 0x9910, RZ ;  /* 0x00009910130e7816 */ /* 0x002fe200000000ff */
[----:B0-----:R0:W-:Y:S03]  /*5ca0*/  @!P1 SYNCS.ARRIVE.TRANS64 RZ, [R23+URZ], R15 ;  /* 0x0000000f17ff99a7 */ /* 0x0011e6000800003f */
[----:B------:R-:W-:-:S13]  /*5cb0*/  ISETP.NE.AND P0, PT, R14, 0x2, PT ;  /* 0x000000020e00780c */ /* 0x000fda0003f05270 */
[----:B0-----:R-:W-:Y:S05]  /*5cc0*/  @P0 BRA `(.L_x_107) ;  /* 0x0000000000040947 */ /* 0x001fea0003800000 */
[----:B------:R-:W-:Y:S01]  /*5cd0*/  BPT.TRAP 0x1 ;  /* 0x000000040000795c */ /* 0x000fe20000300000 */
.L_x_107:
[----:B------:R-:W-:Y:S01]  /*5ce0*/  IMAD R14, R7, 0x10000, R22 ;  /* 0x00010000070e7824 */ /* 0x000fe200078e0216 */
[----:B------:R-:W-:Y:S01]  /*5cf0*/  R2UR UR10, R24 ;  /* 0x00000000180a72ca */ /* 0x000fe200000e0000 */
[----:B------:R-:W-:Y:S01]  /*5d00*/  UIADD3 UR22, UP0, UR14, 0xf0, URZ ;  /* 0x000000f00e167890 */ /* 0x000fe2000ff1e03f */
[----:B------:R-:W-:Y:S01]  /*5d10*/  R2UR UR9, R23 ;  /* 0x00000000170972ca */ /* 0x000fe200000e0000 */
[----:B------:R-:W-:Y:S01]  /*5d20*/  VIADD R4, R4, 0xffffffff ;  /* 0xffffffff04047836 */ /* 0x000fe20000000000 */
[----:B------:R-:W-:Y:S01]  /*5d30*/  R2UR UR40, R14 ;  /* 0x000000000e2872ca */ /* 0x000fe200000e0000 */
[----:B------:R-:W-:Y:S01]  /*5d40*/  IMAD R14, R7, 0x2000, R12 ;  /* 0x00002000070e7824 */ /* 0x000fe200078e020c */
[----:B------:R-:W-:Y:S01]  /*5d50*/  R2UR UR11, R21 ;  /* 0x00000000150b72ca */ /* 0x000fe200000e0000 */
[----:B------:R-:W-:Y:S01]  /*5d60*/  UIADD3.X UR23, URZ, UR15, URZ, UP0, !UPT ;  /* 0x0000000f3f177290 */ /* 0x000fe200087fe43f */
[----:B------:R-:W-:Y:S01]  /*5d70*/  R2UR UR12, R6 ;  /* 0x00000000060c72ca */ /* 0x000fe200000e0000 */
[----:B------:R-:W-:Y:S01]  /*5d80*/  IMAD R14, R14, 0x4, R22 ;  /* 0x000000040e0e7824 */ /* 0x000fe200078e0216 */
[----:B------:R-:W-:Y:S01]  /*5d90*/  R2UR UR35, R20 ;  /* 0x00000000142372ca */ /* 0x000fe200000e0000 */
[----:B------:R-:W-:Y:S01]  /*5da0*/  UIADD3 UR4, UP1, UR14, 0x1f0, URZ ;  /* 0x000001f00e047890 */ /* 0x000fe2000ff3e03f */
[----:B------:R-:W-:Y:S01]  /*5db0*/  ISETP.GT.AND P1, PT, R4, 0x1, PT ;  /* 0x000000010400780c */ /* 0x000fe20003f24270 */
[----:B------:R-:W-:Y:S01]  /*5dc0*/  UIADD3 UR58, UR10, 0x20, URZ ;  /* 0x000000200a3a7890 */ /* 0x000fe2000fffe03f */
[----:B------:R-:W-:Y:S01]  /*5dd0*/  R2UR UR18, R14 ;  /* 0x000000000e1272ca */ /* 0x000fe200000e0000 */
[----:B------:R-:W-:Y:S01]  /*5de0*/  UIADD3 UR50, UR10, 0x40, URZ ;  /* 0x000000400a327890 */ /* 0x000fe2000fffe03f */
[----:B------:R-:W-:Y:S01]  /*5df0*/  VIADD R7, R7, 0x1 ;  /* 0x0000000107077836 */ /* 0x000fe20000000000 */
[----:B------:R-:W-:Y:S01]  /*5e00*/  UIADD3 UR8, UR40, 0x100, URZ ;  /* 0x0000010028087890 */ /* 0x000fe2000fffe03f */
[----:B------:R-:W-:Y:S01]  /*5e10*/  VIADD R24, R24, 0x80 ;  /* 0x0000008018187836 */ /* 0x000fe20000000000 */
[----:B------:R-:W-:-:S02]  /*5e20*/  UIADD3 UR56, UR40, 0x4100, URZ ;  /* 0x0000410028387890 */ /* 0x000fc4000fffe03f */
[----:B------:R-:W-:Y:S01]  /*5e30*/  UIADD3 UR48, UR40, 0x8100, URZ ;  /* 0x0000810028307890 */ /* 0x000fe2000fffe03f */
[----:B------:R-:W-:Y:S01]  /*5e40*/  ISETP.NE.AND P0, PT, R7, 0x4, PT ;  /* 0x000000040700780c */ /* 0x000fe20003f05270 */
[----:B------:R-:W-:Y:S02]  /*5e50*/  UIADD3 UR42, UR10, 0x60, URZ ;  /* 0x000000600a2a7890 */ /* 0x000fe4000fffe03f */
[----:B------:R-:W-:Y:S01]  /*5e60*/  UIADD3 UR40, UR40, 0xc100, URZ ;  /* 0x0000c10028287890 */ /* 0x000fe2000fffe03f */
[----:B------:R-:W-:Y:S01]  /*5e70*/  SEL R14, RZ, 0x1, P0 ;  /* 0x00000001ff0e7807 */ /* 0x000fe20000000000 */
[----:B------:R-:W-:Y:S01]  /*5e80*/  UMOV UR6, 0x0 ;  /* 0x0000000000067882 */ /* 0x000fe20000000000 */
[----:B------:R-:W-:Y:S01]  /*5e90*/  UMOV UR7, 0x10000000 ;  /* 0x1000000000077882 */ /* 0x000fe20000000000 */
[----:B------:R-:W-:Y:S01]  /*5ea0*/  UIADD3.X UR5, URZ, UR15, URZ, UP1, !UPT ;  /* 0x0000000f3f057290 */ /* 0x000fe20008ffe43f */
[----:B------:R0:W-:Y:S01]  /*5eb0*/  UTMALDG.3D [UR8], [UR22], desc[UR6] ;  /* 0x00000608160075b4 */ /* 0x0001e20008011000 */
[----:B------:R-:W-:Y:S01]  /*5ec0*/  UIADD3 UR32, UR18, 0x40100, URZ ;  /* 0x0004010012207890 */ /* 0x000fe2000fffe03f */
[----:B------:R-:W-:Y:S01]  /*5ed0*/  LOP3.LUT R5, R5, R14, RZ, 0x3c, !PT ;  /* 0x0000000e05057212 */ /* 0x000fe200078e3cff */
[----:B------:R-:W-:Y:S01]  /*5ee0*/  UIADD3 UR24, UR18, 0x42100, URZ ;  /* 0x0004210012187890 */ /* 0x000fe2000fffe03f */
[----:B------:R-:W-:Y:S01]  /*5ef0*/  SEL R7, R7, RZ, P0 ;  /* 0x000000ff07077207 */ /* 0x000fe20000000000 */
[----:B------:R-:W-:Y:S01]  /*5f00*/  UIADD3 UR16, UR18, 0x44100, URZ ;  /* 0x0004410012107890 */ /* 0x000fe2000fffe03f */
[----:B------:R-:W-:Y:S01]  /*5f10*/  UMOV UR57, UR9 ;  /* 0x0000000900397c82 */ /* 0x000fe20008000000 */
        /* <DEDUP_REMOVED lines=8> */
[----:B------:R1:W-:Y:S01]  /*5fa0*/  UTMALDG.3D [UR56], [UR22], desc[UR6] ;  /* 0x00000638160075b4 */ /* 0x0003e20008011000 */
[----:B------:R-:W-:Y:S01]  /*5fb0*/  UMOV UR30, 0x30000 ;  /* 0x00030000001e7882 */ /* 0x000fe20000000000 */
[----:B------:R-:W-:Y:S01]  /*5fc0*/  UMOV UR33, UR9 ;  /* 0x0000000900217c82 */ /* 0x000fe20008000000 */
[----:B------:R-:W-:Y:S01]  /*5fd0*/  UMOV UR34, UR10 ;  /* 0x0000000a00227c82 */ /* 0x000fe20008000000 */
[----:B------:R-:W-:Y:S01]  /*5fe0*/  UMOV UR36, UR12 ;  /* 0x0000000c00247c82 */ /* 0x000fe20008000000 */
[----:B------:R-:W-:Y:S01]  /*5ff0*/  UMOV UR25, UR9 ;  /* 0x0000000900197c82 */ /* 0x000fe20008000000 */
[----:B------:R-:W-:Y:S01]  /*6000*/  UMOV UR27, UR35 ;  /* 0x00000023001b7c82 */ /* 0x000fe20008000000 */
[----:B------:R-:W-:Y:S01]  /*6010*/  UMOV UR28, UR12 ;  /* 0x0000000c001c7c82 */ /* 0x000fe20008000000 */
[----:B0-----:R-:W-:Y:S01]  /*6020*/  UIADD3 UR8, UR18, 0x46100, URZ ;  /* 0x0004610012087890 */ /* 0x001fe2000fffe03f */
[----:B------:R1:W-:Y:S01]  /*6030*/  UTMALDG.3D [UR48], [UR22], desc[UR6] ;  /* 0x00000630160075b4 */ /* 0x0003e20008011000 */
        /* <DEDUP_REMOVED lines=8> */
[----:B------:R1:W-:Y:S01]  /*60c0*/  UTMALDG.3D.MULTICAST [UR32], [UR4], UR30, desc[UR6] ;  /* 0x00000620040073b4 */ /* 0x0003e2000801181e */
[----:B------:R1:W-:Y:S01]  /*60d0*/  UTMALDG.3D.MULTICAST [UR24], [UR4], UR30, desc[UR6] ;  /* 0x00000618040073b4 */ /* 0x0003e2000801181e */
[----:B------:R1:W-:Y:S01]  /*60e0*/  UTMALDG.3D.MULTICAST [UR16], [UR4], UR30, desc[UR6] ;  /* 0x00000610040073b4 */ /* 0x0003e2000801181e */
[----:B------:R1:W-:Y:S02]  /*60f0*/  UTMALDG.3D.MULTICAST [UR8], [UR4], UR30, desc[UR6] ;  /* 0x00000608040073b4 */ /* 0x0003e4000801181e */
[----:B-1----:R-:W-:Y:S05]  /*6100*/  @P1 BRA `(.L_x_108) ;  /* 0xfffffff800bc1947 */ /* 0x002fea000383ffff */
.L_x_105:
[----:B------:R-:W-:Y:S05]  /*6110*/  BSYNC B1 ;  /* 0x0000000000017941 */ /* 0x000fea0003800000 */
.L_x_104:
[----:B------:R-:W-:Y:S01]  /*6120*/  LOP3.LUT P1, RZ, R10, 0xff, RZ, 0xc0, !PT ;  /* 0x000000ff0aff7812 */ /* 0x000fe2000782c0ff */
[----:B------:R-:W-:Y:S01]  /*6130*/  IMAD.IADD R8, R9, 0x1, R8 ;  /* 0x0000000109087824 */ /* 0x000fe200078e0208 */
[----:B------:R-:W-:Y:S01]  /*6140*/  IADD3 R16, P2, R16, UR38, RZ ;  /* 0x0000002610107c10 */ /* 0x000fe2000ff5e0ff */
[----:B------:R-:W-:Y:S01]  /*6150*/  ULDC.64 UR4, c[0x0][0x650] ;  /* 0x0001940000047ab9 */ /* 0x000fe20000000a00 */
[----:B------:R-:W-:Y:S01]  /*6160*/  BSSY B1, `(.L_x_109) ;  /* 0x000006d000017945 */ /* 0x000fe20003800000 */
[----:B------:R-:W-:Y:S01]  /*6170*/  IMAD.MOV.U32 R21, RZ, RZ, -0x1 ;  /* 0xffffffffff157424 */ /* 0x000fe200078e00ff */
[----:B------:R-:W-:Y:S01]  /*6180*/  SHF.R.U32.HI R4, RZ, 0x2, R8 ;  /* 0x00000002ff047819 */ /* 0x000fe20000011608 */
[----:B------:R-:W-:Y:S01]  /*6190*/  IMAD.MOV.U32 R20, RZ, RZ, -0x1 ;  /* 0xffffffffff147424 */ /* 0x000fe200078e00ff */
[----:B------:R-:W-:Y:S02]  /*61a0*/  ISETP.GT.U32.AND P0, PT, R8, 0x3, PT ;  /* 0x000000030800780c */ /* 0x000fe40003f04070 */
[----:B------:R-:W-:-:S02]  /*61b0*/  LOP3.LUT R4, R4, 0x1, RZ, 0xc0, !PT ;  /* 0x0000000104047812 */ /* 0x000fc400078ec0ff */
[----:B------:R-:W-:Y:S01]  /*61c0*/  ISETP.LT.U32.AND P0, PT, R9, 0x4, P0 ;  /* 0x000000040900780c */ /* 0x000fe20000701070 */
[----:B------:R-:W0:Y:S01]  /*61d0*/  @P1 S2R R6, SR_CgaCtaId ;  /* 0x0000000000061919 */ /* 0x000e220000008800 */
[----:B------:R-:W-:Y:S02]  /*61e0*/  @P1 MOV R5, 0x400 ;  /* 0x0000040000051802 */ /* 0x000fe40000000f00 */
[----:B------:R-:W-:Y:S02]  /*61f0*/  IADD3.X R17, R17, UR37, RZ, P2, !PT ;  /* 0x0000002511117c10 */ /* 0x000fe400097fe4ff */
[----:B------:R-:W-:Y:S02]  /*6200*/  ISETP.GE.U32.AND P2, PT, R16, UR4, PT ;  /* 0x0000000410007c0c */ /* 0x000fe4000bf46070 */
[----:B------:R-:W-:Y:S02]  /*6210*/  LOP3.LUT R8, R8, 0x3, RZ, 0xc0, !PT ;  /* 0x0000000308087812 */ /* 0x000fe400078ec0ff */
[----:B------:R-:W-:-:S02]  /*6220*/  PRMT R10, RZ, 0x7610, R10 ;  /* 0x00007610ff0a7816 */ /* 0x000fc4000000000a */
[----:B0-----:R-:W-:Y:S01]  /*6230*/  @P1 LEA R5, R6, R5, 0x18 ;  /* 0x0000000506051211 */ /* 0x001fe200078ec0ff */
[----:B------:R-:W-:-:S03]  /*6240*/  IMAD.MOV.U32 R6, RZ, RZ, -0x1 ;  /* 0xffffffffff067424 */ /* 0x000fc600078e00ff */
[----:B------:R0:W-:Y:S01]  /*6250*/  @P1 SYNCS.ARRIVE.TRANS64.A1T0 RZ, [R5+URZ+0x58], RZ ;  /* 0x000058ff05ff19a7 */ /* 0x0001e2000810003f */
[----:B------:R-:W-:Y:S02]  /*6260*/  ISETP.NE.U32.AND P1, PT, R4, 0x1, PT ;  /* 0x000000010400780c */ /* 0x000fe40003f25070 */
[----:B------:R-:W-:Y:S02]  /*6270*/  SEL R4, RZ, 0x1, !P0 ;  /* 0x00000001ff047807 */ /* 0x000fe40004000000 */
[----:B------:R-:W-:Y:S02]  /*6280*/  ISETP.GE.U32.AND.EX P0, PT, R17, UR5, PT, P2 ;  /* 0x0000000511007c0c */ /* 0x000fe4000bf06120 */
[----:B------:R-:W-:-:S04]  /*6290*/  ISETP.GT.U32.AND P1, PT, R9, 0x3, !P1 ;  /* 0x000000030900780c */ /* 0x000fc80004f24070 */
[----:B0-----:R-:W-:-:S04]  /*62a0*/  SEL R5, RZ, 0x1, !P1 ;  /* 0x00000001ff057807 */ /* 0x001fc80004800000 */
[--C-:B------:R-:W-:Y:S02]  /*62b0*/  LOP3.LUT R3, R5, R3, R4.reuse, 0x96, !PT ;  /* 0x0000000305037212 */ /* 0x100fe400078e9604 */
[----:B------:R-:W-:Y:S01]  /*62c0*/  PRMT R4, RZ, 0x7610, R4 ;  /* 0x00007610ff047816 */ /* 0x000fe20000000004 */
[----:B------:R-:W-:Y:S06]  /*62d0*/  @P0 BRA `(.L_x_110) ;  /* 0x0000000400540947 */ /* 0x000fec0003800000 */
[----:B------:R-:W0:Y:S01]  /*62e0*/  S2R R15, SR_CTAID.X ;  /* 0x00000000000f7919 */ /* 0x000e220000002500 */
[----:B------:R-:W-:Y:S01]  /*62f0*/  ULDC.64 UR4, c[0x0][0x628] ;  /* 0x00018a0000047ab9 */ /* 0x000fe20000000a00 */
[----:B------:R-:W-:Y:S01]  /*6300*/  ULDC UR7, c[0x0][0x630] ;  /* 0x00018c0000077ab9 */ /* 0x000fe20000000800 */
[----:B------:R-:W-:Y:S01]  /*6310*/  ISETP.NE.U32.AND P0, PT, RZ, UR4, PT ;  /* 0x00000004ff007c0c */ /* 0x000fe2000bf05070 */
[----:B------:R-:W1:Y:S01]  /*6320*/  S2R R20, SR_CTAID.Y ;  /* 0x0000000000147919 */ /* 0x000e620000002600 */
[----:B------:R-:W-:Y:S01]  /*6330*/  ULDC UR8, c[0x0][0x150] ;  /* 0x0000540000087ab9 */ /* 0x000fe20000000800 */
[----:B------:R-:W-:Y:S01]  /*6340*/  IMAD.MOV.U32 R4, RZ, RZ, R16 ;  /* 0x000000ffff047224 */ /* 0x000fe200078e0010 */
[----:B------:R-:W-:Y:S01]  /*6350*/  ISETP.NE.AND.EX P0, PT, RZ, UR5, PT, P0 ;  /* 0x00000005ff007c0c */ /* 0x000fe2000bf05300 */
[----:B------:R-:W-:Y:S01]  /*6360*/  IMAD.MOV.U32 R5, RZ, RZ, R17 ;  /* 0x000000ffff057224 */ /* 0x000fe200078e0011 */
[----:B0-----:R-:W-:-:S11]  /*6370*/  I2FP.F32.U32 R22, R15 ;  /* 0x0000000f00167245 */ /* 0x001fd60000201000 */
[----:B------:R-:W-:Y:S05]  /*6380*/  @!P0 BRA `(.L_x_111) ;  /* 0x0000000000288947 */ /* 0x000fea0003800000 */
[----:B------:R-:W-:Y:S02]  /*6390*/  ULDC UR6, c[0x0][0x634] ;  /* 0x00018d0000067ab9 */ /* 0x000fe40000000800 */
[----:B------:R-:W-:-:S05]  /*63a0*/  IADD3 R5, P0, R16, UR6, RZ ;  /* 0x0000000610057c10 */ /* 0x000fca000ff1e0ff */
[----:B------:R-:W-:-:S04]  /*63b0*/  IMAD.X R21, RZ, RZ, R17, P0 ;  /* 0x000000ffff157224 */ /* 0x000fc800000e0611 */
[----:B------:R-:W-:-:S04]  /*63c0*/  IMAD.WIDE.U32 R6, R21, UR4, RZ ;  /* 0x0000000415067c25 */ /* 0x000fc8000f8e00ff */
[----:B------:R-:W-:-:S04]  /*63d0*/  IMAD.WIDE.U32 R6, P0, R5, UR5, R6 ;  /* 0x0000000505067c25 */ /* 0x000fc8000f800006 */
[----:B------:R-:W-:-:S04]  /*63e0*/  IMAD.WIDE.U32 R4, R5, UR4, RZ ;  /* 0x0000000405047c25 */ /* 0x000fc8000f8e00ff */
[----:B------:R-:W-:Y:S01]  /*63f0*/  IMAD.MOV.U32 R4, RZ, RZ, R7 ;  /* 0x000000ffff047224 */ /* 0x000fe200078e0007 */
[----:B------:R-:W-:Y:S01]  /*6400*/  IADD3 RZ, P1, R5, R6, RZ ;  /* 0x0000000605ff7210 */ /* 0x000fe20007f3e0ff */
[----:B------:R-:W-:-:S04]  /*6410*/  IMAD.X R5, RZ, RZ, RZ, P0 ;  /* 0x000000ffff057224 */ /* 0x000fc800000e06ff */
[----:B------:R-:W-:-:S08]  /*6420*/  IMAD.WIDE.U32.X R4, R21, UR5, R4, P1 ;  /* 0x0000000515047c25 */ /* 0x000fd000088e0404 */
.L_x_111:
[--C-:B------:R-:W-:Y:S01]  /*6430*/  SHF.R.U64 R14, R4, UR7, R5.reuse ;  /* 0x00000007040e7c19 */ /* 0x100fe20008001205 */
[----:B------:R-:W-:Y:S01]  /*6440*/  FMUL R22, R22, UR8 ;  /* 0x0000000816167c20 */ /* 0x000fe20008400000 */
[----:B------:R-:W-:Y:S01]  /*6450*/  SHF.R.U32.HI R4, RZ, UR7, R5 ;  /* 0x00000007ff047c19 */ /* 0x000fe20008011605 */
[----:B------:R-:W0:Y:S01]  /*6460*/  LDC R6, c[0x0][0x144] ;  /* 0x00005100ff067b82 */ /* 0x000e220000000800 */
[----:B------:R-:W-:Y:S01]  /*6470*/  IADD3 R5, P0, RZ, -R14, RZ ;  /* 0x8000000eff057210 */ /* 0x000fe20007f1e0ff */
[----:B------:R-:W-:Y:S01]  /*6480*/  ULDC UR6, c[0x0][0x154] ;  /* 0x0000550000067ab9 */ /* 0x000fe20000000800 */
[----:B-1----:R-:W-:Y:S01]  /*6490*/  I2FP.F32.U32 R7, R20 ;  /* 0x0000001400077245 */ /* 0x002fe20000201000 */
[----:B------:R-:W1:Y:S01]  /*64a0*/  F2I.U32.TRUNC.NTZ R22, R22 ;  /* 0x0000001600167305 */ /* 0x000e62000020f000 */
[----:B------:R-:W-:Y:S01]  /*64b0*/  ULDC.64 UR4, c[0x0][0x620] ;  /* 0x0001880000047ab9 */ /* 0x000fe20000000a00 */
[----:B------:R-:W-:Y:S01]  /*64c0*/  IMAD.X R4, RZ, RZ, ~R4, P0 ;  /* 0x000000ffff047224 */ /* 0x000fe200000e0e04 */
[----:B------:R-:W-:Y:S01]  /*64d0*/  ISETP.NE.AND P2, PT, R2, 0x1, PT ;  /* 0x000000010200780c */ /* 0x000fe20003f45270 */
[----:B------:R-:W-:Y:S01]  /*64e0*/  FMUL R23, R7, UR6 ;  /* 0x0000000607177c20 */ /* 0x000fe20008400000 */
[----:B------:R-:W2:Y:S01]  /*64f0*/  LDC R25, c[0x0][0x148] ;  /* 0x00005200ff197b82 */ /* 0x000ea20000000800 */
[----:B------:R-:W-:Y:S01]  /*6500*/  IMAD R4, R4, UR4, RZ ;  /* 0x0000000404047c24 */ /* 0x000fe2000f8e02ff */
[----:B------:R-:W-:-:S02]  /*6510*/  ULDC.64 UR6, c[0x0][0x640] ;  /* 0x0001900000067ab9 */ /* 0x000fc40000000a00 */
[----:B------:R-:W-:Y:S01]  /*6520*/  ISETP.NE.U32.AND P0, PT, RZ, UR6, PT ;  /* 0x00000006ff007c0c */ /* 0x000fe2000bf05070 */
[----:B------:R-:W3:Y:S01]  /*6530*/  F2I.U32.TRUNC.NTZ R23, R23 ;  /* 0x0000001700177305 */ /* 0x000ee2000020f000 */
[C---:B------:R-:W-:Y:S02]  /*6540*/  IMAD R7, R5.reuse, UR5, R4 ;  /* 0x0000000505077c24 */ /* 0x040fe4000f8e0204 */
[----:B------:R-:W-:Y:S01]  /*6550*/  IMAD.WIDE.U32 R4, R5, UR4, R16 ;  /* 0x0000000405047c25 */ /* 0x000fe2000f8e0010 */
[----:B------:R-:W-:Y:S01]  /*6560*/  ULDC UR4, c[0x0][0x618] ;  /* 0x0001860000047ab9 */ /* 0x000fe20000000800 */
[----:B------:R-:W-:Y:S02]  /*6570*/  ISETP.NE.AND.EX P0, PT, RZ, UR7, PT, P0 ;  /* 0x00000007ff007c0c */ /* 0x000fe4000bf05300 */
[----:B------:R-:W-:Y:S02]  /*6580*/  IMAD.IADD R5, R5, 0x1, R7 ;  /* 0x0000000105057824 */ /* 0x000fe400078e0207 */
[----:B-1----:R-:W-:-:S03]  /*6590*/  IMAD.MOV R22, RZ, RZ, -R22 ;  /* 0x000000ffff167224 */ /* 0x002fc600078e0a16 */
[----:B------:R-:W-:Y:S01]  /*65a0*/  SHF.R.U64 R21, R4, UR4, R5 ;  /* 0x0000000404157c19 */ /* 0x000fe20008001205 */
[----:B0-----:R-:W-:Y:S01]  /*65b0*/  IMAD R15, R6, R22, R15 ;  /* 0x00000016060f7224 */ /* 0x001fe200078e020f */
[----:B------:R-:W-:Y:S01]  /*65c0*/  SHF.R.U32.HI R4, RZ, UR4, R5 ;  /* 0x00000004ff047c19 */ /* 0x000fe20008011605 */
[----:B------:R-:W-:Y:S01]  /*65d0*/  ULDC UR4, c[0x0][0x608] ;  /* 0x0001820000047ab9 */ /* 0x000fe20000000800 */
[----:B---3--:R-:W-:Y:S02]  /*65e0*/  IMAD.MOV R6, RZ, RZ, -R23 ;  /* 0x000000ffff067224 */ /* 0x008fe400078e0a17 */
[--C-:B------:R-:W-:Y:S02]  /*65f0*/  SHF.R.U64 R22, R21, UR4, R4.reuse ;  /* 0x0000000415167c19 */ /* 0x100fe40008001204 */
[----:B------:R-:W-:Y:S01]  /*6600*/  SHF.R.U32.HI R5, RZ, UR4, R4 ;  /* 0x00000004ff057c19 */ /* 0x000fe20008011604 */
[----:B------:R-:W-:Y:S01]  /*6610*/  ULDC UR4, c[0x0][0x658] ;  /* 0x0001960000047ab9 */ /* 0x000fe20000000800 */
[----:B--2---:R-:W-:-:S02]  /*6620*/  @P2 IMAD R15, R25, R6, R20 ;  /* 0x00000006190f2224 */ /* 0x004fc400078e0214 */
[--C-:B------:R-:W-:Y:S02]  /*6630*/  SHF.R.U64 R20, R22, UR4, R5.reuse ;  /* 0x0000000416147c19 */ /* 0x100fe40008001205 */
[----:B------:R-:W-:-:S03]  /*6640*/  SHF.R.U32.HI R23, RZ, UR4, R5 ;  /* 0x00000004ff177c19 */ /* 0x000fc60008011605 */
[----:B------:R-:W-:Y:S02]  /*6650*/  IMAD.MOV.U32 R6, RZ, RZ, R20 ;  /* 0x000000ffff067224 */ /* 0x000fe400078e0014 */
[----:B------:R-:W-:Y:S01]  /*6660*/  IMAD.MOV.U32 R5, RZ, RZ, R23 ;  /* 0x000000ffff057224 */ /* 0x000fe200078e0017 */
[----:B------:R-:W-:Y:S06]  /*6670*/  @!P0 BRA `(.L_x_112) ;  /* 0x00000000002c8947 */ /* 0x000fec0003800000 */
        /* <DEDUP_REMOVED lines=9> */
[----:B------:R-:W-:-:S04]  /*6710*/  IMAD.WIDE.U32.X R4, R23, UR7, R4, P1 ;  /* 0x0000000717047c25 */ /* 0x000fc800088e0404 */
[----:B------:R-:W-:-:S07]  /*6720*/  IMAD.MOV.U32 R6, RZ, RZ, R4 ;  /* 0x000000ffff067224 */ /* 0x000fce00078e0004 */
.L_x_112:
[----:B------:R-:W-:Y:S01]  /*6730*/  ULDC UR4, c[0x0][0x648] ;  /* 0x0001920000047ab9 */ /* 0x000fe20000000800 */
[----:B------:R-:W-:Y:S01]  /*6740*/  LOP3.LUT R4, R22, UR29, RZ, 0xc0, !PT ;  /* 0x0000001d16047c12 */ /* 0x000fe2000f8ec0ff */
[----:B------:R-:W-:Y:S01]  /*6750*/  ULDC UR5, c[0x0][0x610] ;  /* 0x0001840000057ab9 */ /* 0x000fe20000000800 */
[----:B------:R-:W-:Y:S01]  /*6760*/  SHF.R.U64 R5, R6, UR4, R5 ;  /* 0x0000000406057c19 */ /* 0x000fe20008001205 */
[----:B------:R-:W-:Y:S01]  /*6770*/  ULDC UR4, c[0x0][0x638] ;  /* 0x00018e0000047ab9 */ /* 0x000fe20000000800 */
[----:B------:R-:W-:-:S03]  /*6780*/  LOP3.LUT R21, R21, UR13, RZ, 0xc0, !PT ;  /* 0x0000000d15157c12 */ /* 0x000fc6000f8ec0ff */
[----:B------:R-:W-:Y:S02]  /*6790*/  IMAD.MOV R7, RZ, RZ, -R5 ;  /* 0x000000ffff077224 */ /* 0x000fe400078e0a05 */
[----:B------:R-:W-:Y:S02]  /*67a0*/  IMAD R4, R5, UR21, R4 ;  /* 0x0000001505047c24 */ /* 0x000fe4000f8e0204 */
[----:B------:R-:W-:Y:S01]  /*67b0*/  IMAD R20, R7, UR4, R20 ;  /* 0x0000000407147c24 */ /* 0x000fe2000f8e0214 */
[----:B------:R-:W-:Y:S01]  /*67c0*/  ULDC UR4, c[0x0][0x600] ;  /* 0x0001800000047ab9 */ /* 0x000fe20000000800 */
[----:B------:R-:W-:Y:S02]  /*67d0*/  IMAD R15, R4, UR5, R15 ;  /* 0x00000005040f7c24 */ /* 0x000fe4000f8e020f */
[----:B------:R-:W-:Y:S02]  /*67e0*/  IMAD R6, R20, UR4, R21 ;  /* 0x0000000414067c24 */ /* 0x000fe4000f8e0215 */
[----:B------:R-:W-:-:S03]  /*67f0*/  IMAD.MOV.U32 R4, RZ, RZ, 0x1 ;  /* 0x00000001ff047424 */ /* 0x000fc600078e00ff */
[----:B------:R-:W-:Y:S02]  /*6800*/  SEL R20, R6, R15, !P2 ;  /* 0x0000000f06147207 */ /* 0x000fe40005000000 */
[----:B------:R-:W-:Y:S01]  /*6810*/  SEL R21, R15, R6, !P2 ;  /* 0x000000060f157207 */ /* 0x000fe20005000000 */
[----:B------:R-:W-:-:S07]  /*6820*/  IMAD.MOV.U32 R6, RZ, RZ, R14 ;  /* 0x000000ffff067224 */ /* 0x000fce00078e000e */
.L_x_110:
[----:B------:R-:W-:Y:S05]  /*6830*/  BSYNC B1 ;  /* 0x0000000000017941 */ /* 0x000fea0003800000 */
.L_x_109:
[----:B------:R-:W-:-:S13]  /*6840*/  LOP3.LUT P0, RZ, R4, 0xff, RZ, 0xc0, !PT ;  /* 0x000000ff04ff7812 */ /* 0x000fda000780c0ff */
[----:B------:R-:W-:Y:S05]  /*6850*/  @P0 BRA `(.L_x_113) ;  /* 0xfffffff000b40947 */ /* 0x000fea000383ffff */
[----:B------:R-:W-:Y:S05]  /*6860*/  BSYNC B0 ;  /* 0x0000000000007941 */ /* 0x000fea0003800000 */
.L_x_102:
[----:B------:R-:W-:-:S03]  /*6870*/  UMOV UR4, 0xffffffff ;  /* 0xffffffff00047882 */ /* 0x000fc60000000000 */
[----:B------:R-:W-:Y:S05]  /*6880*/  BRA.DIV UR4, `(.L_x_114) ;  /* 0x0000000604147947 */ /* 0x000fea000b800000 */
[----:B------:R-:W-:-:S13]  /*6890*/  ELECT P6, URZ, PT ;  /* 0x00000000003f782f */ /* 0x000fda00038c0000 */
.L_x_128:
[----:B------:R-:W-:Y:S04]  /*68a0*/  BSSY B0, `(.L_x_115) ;  /* 0x000002b000007945 */ /* 0x000fe80003800000 */
[----:B------:R-:W-:Y:S05]  /*68b0*/  @!P6 BRA `(.L_x_116) ;  /* 0x0000000000a4e947 */ /* 0x000fea0003800000 */
[----:B------:R-:W-:-:S04]  /*68c0*/  LOP3.LUT R18, R18, 0x2, RZ, 0xfc, !PT ;  /* 0x0000000212127812 */ /* 0x000fc800078efcff */
[----:B------:R-:W-:-:S13]  /*68d0*/  ISETP.NE.AND P0, PT, R18, 0x3, PT ;  /* 0x000000031200780c */ /* 0x000fda0003f05270 */
[----:B------:R-:W-:Y:S05]  /*68e0*/  @!P0 BRA `(.L_x_117) ;  /* 0x0000000000048947 */ /* 0x000fea0003800000 */
[----:B------:R-:W-:Y:S01]  /*68f0*/  BPT.TRAP 0x1 ;  /* 0x000000040000795c */ /* 0x000fe20000300000 */
.L_x_117:
[----:B------:R-:W0:Y:S01]  /*6900*/  S2R R5, SR_CgaCtaId ;  /* 0x0000000000057919 */ /* 0x000e220000008800 */
[----:B------:R-:W-:Y:S02]  /*6910*/  MOV R0, 0x400 ;  /* 0x0000040000007802 */ /* 0x000fe40000000f00 */
[----:B------:R-:W-:Y:S02]  /*6920*/  SHF.L.U32 R2, R3, 0x1f, RZ ;  /* 0x0000001f03027819 */ /* 0x000fe400000006ff */
[----:B0-----:R-:W-:-:S05]  /*6930*/  LEA R5, R5, R0, 0x18 ;  /* 0x0000000005057211 */ /* 0x001fca00078ec0ff */
[----:B------:R-:W-:-:S04]  /*6940*/  VIADD R5, R5, 0x20 ;  /* 0x0000002005057836 */ /* 0x000fc80000000000 */
[C---:B------:R-:W-:Y:S02]  /*6950*/  IMAD R7, R8.reuse, 0x8, R5 ;  /* 0x0000000808077824 */ /* 0x040fe400078e0205 */
[----:B------:R-:W-:Y:S02]  /*6960*/  VIADD R8, R8, 0x1 ;  /* 0x0000000108087836 */ /* 0x000fe40000000000 */
[----:B------:R-:W0:Y:S03]  /*6970*/  SYNCS.PHASECHK.TRANS64.TRYWAIT P0, [R7+URZ], R2 ;  /* 0x00000002070075a7 */ /* 0x000e26000800017f */
[----:B------:R-:W-:-:S04]  /*6980*/  ISETP.NE.AND P1, PT, R8, 0x4, PT ;  /* 0x000000040800780c */ /* 0x000fc80003f25270 */
[----:B------:R-:W-:Y:S02]  /*6990*/  SEL R0, RZ, 0x1, P1 ;  /* 0x00000001ff007807 */ /* 0x000fe40000800000 */
[----:B------:R-:W-:Y:S02]  /*69a0*/  SEL R8, R8, RZ, P1 ;  /* 0x000000ff08087207 */ /* 0x000fe40000800000 */
[----:B------:R-:W-:-:S03]  /*69b0*/  LOP3.LUT R9, R3, R0, RZ, 0x3c, !PT ;  /* 0x0000000003097212 */ /* 0x000fc600078e3cff */
[----:B------:R-:W-:Y:S01]  /*69c0*/  IMAD R6, R8, 0x8, R5 ;  /* 0x0000000808067824 */ /* 0x000fe200078e0205 */
[----:B------:R-:W-:Y:S01]  /*69d0*/  SHF.L.U32 R3, R9, 0x1f, RZ ;  /* 0x0000001f09037819 */ /* 0x000fe200000006ff */
[----:B0-----:R-:W-:Y:S06]  /*69e0*/  @!P0 BRA `(.L_x_118) ;  /* 0x0000000000dc8947 */ /* 0x001fec0003800000 */
.L_x_129:
[----:B------:R-:W1:Y:S01]  /*69f0*/  SYNCS.PHASECHK.TRANS64.TRYWAIT P0, [R6+URZ], R3 ;  /* 0x00000003060075a7 */ /* 0x000e62000800017f */
[----:B------:R-:W-:-:S05]  /*6a00*/  VIADD R0, R8, 0x1 ;  /* 0x0000000108007836 */ /* 0x000fca0000000000 */
[----:B------:R-:W-:-:S04]  /*6a10*/  ISETP.NE.AND P1, PT, R0, 0x4, PT ;  /* 0x000000040000780c */ /* 0x000fc80003f25270 */
[----:B0-----:R-:W-:Y:S02]  /*6a20*/  SEL R2, RZ, 0x1, P1 ;  /* 0x00000001ff027807 */ /* 0x001fe40000800000 */
[----:B------:R-:W-:Y:S02]  /*6a30*/  SEL R0, R0, RZ, P1 ;  /* 0x000000ff00007207 */ /* 0x000fe40000800000 */
[----:B------:R-:W-:-:S03]  /*6a40*/  LOP3.LUT R9, R9, R2, RZ, 0x3c, !PT ;  /* 0x0000000209097212 */ /* 0x000fc600078e3cff */
[----:B------:R-:W-:Y:S01]  /*6a50*/  IMAD R7, R0, 0x8, R5 ;  /* 0x0000000800077824 */ /* 0x000fe200078e0205 */
[----:B------:R-:W-:Y:S01]  /*6a60*/  SHF.L.U32 R4, R9, 0x1f, RZ ;  /* 0x0000001f09047819 */ /* 0x000fe200000006ff */
[----:B-1----:R-:W-:Y:S06]  /*6a70*/  @!P0 BRA `(.L_x_119) ;  /* 0x0000000000cc8947 */ /* 0x002fec0003800000 */
.L_x_130:
[----:B------:R-:W1:Y:S01]  /*6a80*/  SYNCS.PHASECHK.TRANS64.TRYWAIT P0, [R7+URZ], R4 ;  /* 0x00000004070075a7 */ /* 0x000e62000800017f */
[----:B------:R-:W-:-:S05]  /*6a90*/  VIADD R0, R0, 0x1 ;  /* 0x0000000100007836 */ /* 0x000fca0000000000 */
[----:B------:R-:W-:-:S04]  /*6aa0*/  ISETP.NE.AND P1, PT, R0, 0x4, PT ;  /* 0x000000040000780c */ /* 0x000fc80003f25270 */
[----:B------:R-:W-:Y:S02]  /*6ab0*/  SEL R2, RZ, 0x1, P1 ;  /* 0x00000001ff027807 */ /* 0x000fe40000800000 */
[----:B------:R-:W-:Y:S02]  /*6ac0*/  SEL R0, R0, RZ, P1 ;  /* 0x000000ff00007207 */ /* 0x000fe40000800000 */
[----:B------:R-:W-:Y:S01]  /*6ad0*/  LOP3.LUT R2, R9, R2, RZ, 0x3c, !PT ;  /* 0x0000000209027212 */ /* 0x000fe200078e3cff */
[----:B-1----:R-:W-:Y:S06]  /*6ae0*/  @!P0 BRA `(.L_x_120) ;  /* 0x0000000000c48947 */ /* 0x002fec0003800000 */
.L_x_131:
[----:B------:R-:W-:Y:S01]  /*6af0*/  IMAD R5, R0, 0x8, R5 ;  /* 0x0000000800057824 */ /* 0x000fe200078e0205 */
[----:B------:R-:W-:-:S07]  /*6b00*/  SHF.L.U32 R0, R2, 0x1f, RZ ;  /* 0x0000001f02007819 */ /* 0x000fce00000006ff */
.L_x_121:
[----:B--2---:R2:W3:Y:S02]  /*6b10*/  SYNCS.PHASECHK.TRANS64.TRYWAIT P0, [R5+URZ], R0 ;  /* 0x00000000050075a7 */ /* 0x0044e4000800017f */
[----:B---3--:R-:W-:Y:S05]  /*6b20*/  @!P0 NANOSLEEP.SYNCS 0x989680 ;  /* 0x009896800000895d */ /* 0x008fea0003900000 */
[----:B------:R-:W3:Y:S02]  /*6b30*/  @!P0 SYNCS.PHASECHK.TRANS64 P0, [R5+URZ], R0 ;  /* 0x00000000050085a7 */ /* 0x000ee4000800007f */
[----:B---3--:R-:W-:Y:S05]  /*6b40*/  @!P0 BRA `(.L_x_121) ;  /* 0xfffffffc00f08947 */ /* 0x008fea000383ffff */
.L_x_116:
[----:B------:R-:W-:Y:S05]  /*6b50*/  BSYNC B0 ;  /* 0x0000000000007941 */ /* 0x000fea0003800000 */
.L_x_115:
[----:B------:R-:W-:Y:S05]  /*6b60*/  EXIT ;  /* 0x000000000000794d */ /* 0x000fea0003800000 */
.L_x_21:
[----:B-1----:R1:W2:Y:S02]  /*6b70*/  SYNCS.PHASECHK.TRANS64.TRYWAIT P1, [R3+URZ], R0 ;  /* 0x00000000030075a7 */ /* 0x0022a4000802017f */
[----:B--2---:R-:W-:Y:S05]  /*6b80*/  @!P1 NANOSLEEP.SYNCS 0x989680 ;  /* 0x009896800000995d */ /* 0x004fea0003900000 */
[----:B------:R-:W2:Y:S02]  /*6b90*/  @!P1 SYNCS.PHASECHK.TRANS64 P1, [R3+URZ], R0 ;  /* 0x00000000030095a7 */ /* 0x000ea4000802007f */
[----:B--2---:R-:W-:Y:S05]  /*6ba0*/  @!P1 BRA `(.L_x_21) ;  /* 0xfffffffc00f09947 */ /* 0x004fea000383ffff */
[----:B------:R-:W-:Y:S05]  /*6bb0*/  BRA `(.L_x_20) ;  /* 0xffffffa800fc7947 */ /* 0x000fea000383ffff */
.L_x_26:
[----:B-1----:R1:W2:Y:S02]  /*6bc0*/  SYNCS.PHASECHK.TRANS64.TRYWAIT P1, [R5+URZ], R4 ;  /* 0x00000004050075a7 */ /* 0x0022a4000802017f */
[----:B--2---:R-:W-:Y:S05]  /*6bd0*/  @!P1 NANOSLEEP.SYNCS 0x989680 ;  /* 0x009896800000995d */ /* 0x004fea0003900000 */
[----:B------:R-:W2:Y:S02]  /*6be0*/  @!P1 SYNCS.PHASECHK.TRANS64 P1, [R5+URZ], R4 ;  /* 0x00000004050095a7 */ /* 0x000ea4000802007f */
[----:B--2---:R-:W-:Y:S05]  /*6bf0*/  @!P1 BRA `(.L_x_26) ;  /* 0xfffffffc00f09947 */ /* 0x004fea000383ffff */
[----:B------:R-:W-:Y:S05]  /*6c00*/  BRA `(.L_x_25) ;  /* 0xffffffb400247947 */ /* 0x000fea000383ffff */
.L_x_103:
[----:B------:R-:W-:Y:S01]  /*6c10*/  BSSY B1, `(.L_x_122) ;  /* 0x0000006000017945 */ /* 0x000fe20003800000 */
[----:B------:R-:W-:-:S07]  /*6c20*/  IMAD.MOV.U32 R15, RZ, RZ, -0x1 ;  /* 0xffffffffff0f7424 */ /* 0x000fce00078e00ff */
[----:B------:R-:W-:Y:S05]  /*6c30*/  WARPSYNC.COLLECTIVE R15, `(.L_x_123) ;  /* 0x000000000f0c7348 */ /* 0x000fea0003c00000 */
[----:B------:R-:W-:Y:S02]  /*6c40*/  ELECT P6, UR62, PT ;  /* 0x00000000003e782f */ /* 0x000fe400038c0000 */
[----:B------:R-:W-:Y:S01]  /*6c50*/  MOV R14, UR62 ;  /* 0x0000003e000e7c02 */ /* 0x000fe20008000f00 */
[----:B------:R-:W-:Y:S10]  /*6c60*/  ENDCOLLECTIVE ;  /* 0x000000000000791b */ /* 0x000ff40003800000 */
.L_x_123:
[----:B------:R-:W-:Y:S05]  /*6c70*/  BSYNC B1 ;  /* 0x0000000000017941 */ /* 0x000fea0003800000 */
.L_x_122:
[----:B------:R-:W-:Y:S05]  /*6c80*/  BRA `(.L_x_124) ;  /* 0xffffffec00b47947 */ /* 0x000fea000383ffff */
.L_x_106:
[----:B-1----:R1:W2:Y:S02]  /*6c90*/  SYNCS.PHASECHK.TRANS64.TRYWAIT P0, [R23+URZ+0x20], R14 ;  /* 0x0000200e170075a7 */ /* 0x0022a4000800017f */
[----:B--2---:R-:W-:Y:S05]  /*6ca0*/  @!P0 NANOSLEEP.SYNCS 0x989680 ;  /* 0x009896800000895d */ /* 0x004fea0003900000 */
[----:B------:R-:W2:Y:S02]  /*6cb0*/  @!P0 SYNCS.PHASECHK.TRANS64 P0, [R23+URZ+0x20], R14 ;  /* 0x0000200e170085a7 */ /* 0x000ea4000800007f */
[----:B--2---:R-:W-:Y:S05]  /*6cc0*/  @!P0 BRA `(.L_x_106) ;  /* 0xfffffffc00f08947 */ /* 0x004fea000383ffff */
[----:B------:R-:W-:Y:S05]  /*6cd0*/  BRA `(.L_x_125) ;  /* 0xffffffec00ec7947 */ /* 0x000fea000383ffff */
.L_x_114:
[----:B------:R-:W-:Y:S01]  /*6ce0*/  BSSY B0, `(.L_x_126) ;  /* 0x0000006000007945 */ /* 0x000fe20003800000 */
[----:B------:R-:W-:-:S07]  /*6cf0*/  IMAD.MOV.U32 R15, RZ, RZ, -0x1 ;  /* 0xffffffffff0f7424 */ /* 0x000fce00078e00ff */
[----:B------:R-:W-:Y:S05]  /*6d00*/  WARPSYNC.COLLECTIVE R15, `(.L_x_127) ;  /* 0x000000000f0c7348 */ /* 0x000fea0003c00000 */
[----:B------:R-:W-:Y:S02]  /*6d10*/  ELECT P6, UR62, PT ;  /* 0x00000000003e782f */ /* 0x000fe400038c0000 */
[----:B------:R-:W-:Y:S01]  /*6d20*/  MOV R14, UR62 ;  /* 0x0000003e000e7c02 */ /* 0x000fe20008000f00 */
[----:B------:R-:W-:Y:S10]  /*6d30*/  ENDCOLLECTIVE ;  /* 0x000000000000791b */ /* 0x000ff40003800000 */
.L_x_127:
[----:B------:R-:W-:Y:S05]  /*6d40*/  BSYNC B0 ;  /* 0x0000000000007941 */ /* 0x000fea0003800000 */
.L_x_126:
[----:B------:R-:W-:Y:S05]  /*6d50*/  BRA `(.L_x_128) ;  /* 0xfffffff800d07947 */ /* 0x000fea000383ffff */
.L_x_118:
[----:B0-----:R0:W1:Y:S02]  /*6d60*/  SYNCS.PHASECHK.TRANS64.TRYWAIT P0, [R7+URZ], R2 ;  /* 0x00000002070075a7 */ /* 0x001064000800017f */
[----:B-1----:R-:W-:Y:S05]  /*6d70*/  @!P0 NANOSLEEP.SYNCS 0x989680 ;  /* 0x009896800000895d */ /* 0x002fea0003900000 */
[----:B------:R-:W1:Y:S02]  /*6d80*/  @!P0 SYNCS.PHASECHK.TRANS64 P0, [R7+URZ], R2 ;  /* 0x00000002070085a7 */ /* 0x000e64000800007f */
[----:B-1----:R-:W-:Y:S05]  /*6d90*/  @!P0 BRA `(.L_x_118) ;  /* 0xfffffffc00f08947 */ /* 0x002fea000383ffff */
[----:B------:R-:W-:Y:S05]  /*6da0*/  BRA `(.L_x_129) ;  /* 0xfffffffc00107947 */ /* 0x000fea000383ffff */
.L_x_119:
[----:B0-----:R0:W1:Y:S02]  /*6db0*/  SYNCS.PHASECHK.TRANS64.TRYWAIT P0, [R6+URZ], R3 ;  /* 0x00000003060075a7 */ /* 0x001064000800017f */
[----:B-1----:R-:W-:Y:S05]  /*6dc0*/  @!P0 NANOSLEEP.SYNCS 0x989680 ;  /* 0x009896800000895d */ /* 0x002fea0003900000 */
[----:B------:R-:W1:Y:S02]  /*6dd0*/  @!P0 SYNCS.PHASECHK.TRANS64 P0, [R6+URZ], R3 ;  /* 0x00000003060085a7 */ /* 0x000e64000800007f */
[----:B-1----:R-:W-:Y:S05]  /*6de0*/  @!P0 BRA `(.L_x_119) ;  /* 0xfffffffc00f08947 */ /* 0x002fea000383ffff */
[----:B------:R-:W-:Y:S05]  /*6df0*/  BRA `(.L_x_130) ;  /* 0xfffffffc00207947 */ /* 0x000fea000383ffff */
.L_x_120:
[----:B-1----:R1:W2:Y:S02]  /*6e00*/  SYNCS.PHASECHK.TRANS64.TRYWAIT P0, [R7+URZ], R4 ;  /* 0x00000004070075a7 */ /* 0x0022a4000800017f */
[----:B--2---:R-:W-:Y:S05]  /*6e10*/  @!P0 NANOSLEEP.SYNCS 0x989680 ;  /* 0x009896800000895d */ /* 0x004fea0003900000 */
[----:B------:R-:W2:Y:S02]  /*6e20*/  @!P0 SYNCS.PHASECHK.TRANS64 P0, [R7+URZ], R4 ;  /* 0x00000004070085a7 */ /* 0x000ea4000800007f */
[----:B--2---:R-:W-:Y:S05]  /*6e30*/  @!P0 BRA `(.L_x_120) ;  /* 0xfffffffc00f08947 */ /* 0x004fea000383ffff */
[----:B------:R-:W-:Y:S05]  /*6e40*/  BRA `(.L_x_131) ;  /* 0xfffffffc00287947 */ /* 0x000fea000383ffff */
.L_x_132:
[----:B------:R-:W-:-:S00]  /*6e50*/  BRA `(.L_x_132) ;  /* 0xfffffffc00fc7947 */ /* 0x000fc0000383ffff */
[----:B------:R-:W-:-:S00]  /*6e60*/  NOP ;  /* 0x0000000000007918 */ /* 0x000fc00000000000 */
        /* <DEDUP_REMOVED lines=9> */
.L_x_133:


//--------------------- .nv.global.init           --------------------------
	.section	.nv.global.init,"aw",@progbits
.nv.global.init:
	.type		$str$22,@object
	.size		$str$22,($str$23 - $str$22)
$str$22:
        /*0000*/ 	.byte	0x6b, 0x5f, 0x74, 0x69, 0x6c, 0x65, 0x5f, 0x63, 0x6f, 0x75, 0x6e, 0x74, 0x20, 0x3e, 0x3d, 0x20
        /*0010*/ 	.byte	0x31, 0x00
	.type		$str$23,@object
	.size		$str$23,(__unnamed_1 - $str$23)
$str$23:
        /*0012*/ 	.byte	0x2f, 0x74, 0x6d, 0x70, 0x2f, 0x63, 0x75, 0x74, 0x6c, 0x61, 0x73, 0x73, 0x5f, 0x73, 0x77, 0x65
        /*0022*/ 	.byte	0x65, 0x70, 0x5f, 0x73, 0x72, 0x63, 0x2f, 0x69, 0x6e, 0x63, 0x6c, 0x75, 0x64, 0x65, 0x2f, 0x63
        /*0032*/ 	.byte	0x75, 0x74, 0x6c, 0x61, 0x73, 0x73, 0x2f, 0x67, 0x65, 0x6d, 0x6d, 0x2f, 0x63, 0x6f, 0x6c, 0x6c
        /*0042*/ 	.byte	0x65, 0x63, 0x74, 0x69, 0x76, 0x65, 0x2f, 0x73, 0x6d, 0x39, 0x30, 0x5f, 0x6d, 0x6d, 0x61, 0x5f
        /*0052*/ 	.byte	0x74, 0x6d, 0x61, 0x5f, 0x67, 0x6d, 0x6d, 0x61, 0x5f, 0x73, 0x73, 0x5f, 0x77, 0x61, 0x72, 0x70
        /*0062*/ 	.byte	0x73, 0x70, 0x65, 0x63, 0x69, 0x61, 0x6c, 0x69, 0x7a, 0x65, 0x64, 0x2e, 0x68, 0x70, 0x70, 0x00
	.type		__unnamed_1,@object
	.size		__unnamed_1,(.L_0 - __unnamed_1)
__unnamed_1:
        /*0072*/ 	.byte	0x76, 0x6f, 0x69, 0x64, 0x20, 0x63, 0x75, 0x74, 0x6c, 0x61, 0x73, 0x73, 0x3a, 0x3a, 0x67, 0x65
        /* <DEDUP_REMOVED lines=177> */
        /*0b92*/ 	.byte	0x6e, 0x74, 0x69, 0x74, 0x79, 0x5d, 0x00
.L_0:


//--------------------- .nv.shared._ZN7cutlass13device_kernelINS_4gemm6kernel13GemmUniversalIN4cute5tupleIJiiiiEEENS1_10collective13CollectiveMmaINS1_34MainloopSm90TmaGmmaWarpSpecializedILi4ENS5_IJNS4_1CILi2EEENSA_ILi1EEESC_EEENS1_35KernelTmaWarpSpecializedCooperativeEEENS5_IJNSA_ILi128EEENSA_ILi64EEESG_EEENS_10tfloat32_tENS5_IJlSC_lEEESJ_SK_NS4_8TiledMMAINS4_8MMA_AtomIJNS4_4SM904GMMA29MMA_64x64x8_F32TF32TF32_SS_TNILNSO_7ScaleInE1ELSQ_1EEEEEENS4_6LayoutISD_NS5_IJSC_NSA_ILi0EEESU_EEEEENS5_IJNS4_10UnderscoreESX_SX_EEEEENS4_13SM90_TMA_LOADENS4_14ComposedLayoutINS4_7SwizzleILi3ELi4ELi3EEENS4_18smem_ptr_flag_bitsILi32EEENST_INS5_IJNSA_ILi8EEENSA_ILi32EEEEEENS5_IJS17_SC_EEEEEEEvNS4_8identityENS4_23SM90_TMA_LOAD_MULTICASTES1B_vS1C_EENS_8epilogue10collective6detail29Sm90TmaWarpSpecializedAdapterINS1G_15DefaultEpilogueISJ_SK_SK_NS1F_6thread17LinearCombinationISJ_Li1EffLNS1K_9ScaleType4KindE0ELNS_15FloatRoundStyleE2ESJ_EENS1_15EpilogueDefaultEEEEEvvEEEEvNT_6ParamsE --------------------------
	.section	.nv.shared._ZN7cutlass13device_kernelINS_4gemm6kernel13GemmUniversalIN4cute5tupleIJiiiiEEENS1_10collective13CollectiveMmaINS1_34MainloopSm90TmaGmmaWarpSpecializedILi4ENS5_IJNS4_1CILi2EEENSA_ILi1EEESC_EEENS1_35KernelTmaWarpSpecializedCooperativeEEENS5_IJNSA_ILi128EEENSA_ILi64EEESG_EEENS_10tfloat32_tENS5_IJlSC_lEEESJ_SK_NS4_8TiledMMAINS4_8MMA_AtomIJNS4_4SM904GMMA29MMA_64x64x8_F32TF32TF32_SS_TNILNSO_7ScaleInE1ELSQ_1EEEEEENS4_6LayoutISD_NS5_IJSC_NSA_ILi0EEESU_EEEEENS5_IJNS4_10UnderscoreESX_SX_EEEEENS4_13SM90_TMA_LOADENS4_14ComposedLayoutINS4_7SwizzleILi3ELi4ELi3EEENS4_18smem_ptr_flag_bitsILi32EEENST_INS5_IJNSA_ILi8EEENSA_ILi32EEEEEENS5_IJS17_SC_EEEEEEEvNS4_8identityENS4_23SM90_TMA_LOAD_MULTICASTES1B_vS1C_EENS_8epilogue10collective6detail29Sm90TmaWarpSpecializedAdapterINS1G_15DefaultEpilogueISJ_SK_SK_NS1F_6thread17LinearCombinationISJ_Li1EffLNS1K_9ScaleType4KindE0ELNS_15FloatRoundStyleE2ESJ_EENS1_15EpilogueDefaultEEEEEvvEEEEvNT_6ParamsE,"aw",@nobits
	.sectionflags	@""
	.align	16
	.zero		1024


//--------------------- .nv.shared.reserved.0     --------------------------
	.section	.nv.shared.reserved.0,"aw",@nobits
	.weak		__nv_reservedSMEM_offset_0_alias
	.size		__nv_reservedSMEM_offset_0_alias, 0, 0
	.other		__nv_reservedSMEM_offset_0_alias,@"STO_CUDA_RESERVED_SHARED STV_DEFAULT"
__nv_reservedSMEM_offset_0_alias:
	.zero		0


//--------------------- .nv.global                --------------------------
	.section	.nv.global,"aw",@nobits
.nv.global:
	.type		_ZN39_INTERNAL_df6bf264_4_k_cu_b04079a3_69904cute1_E,@object
	.size		_ZN39_INTERNAL_df6bf264_4_k_cu_b04079a3_69904cute1_E,(_ZN39_INTERNAL_df6bf264_4_k_cu_b04079a3_69904cuda3std3__45__cpo6cbeginE - _ZN39_INTERNAL_df6bf264_4_k_cu_b04079a3_69904cute1_E)
_ZN39_INTERNAL_df6bf264_4_k_cu_b04079a3_69904cute1_E:
	.zero		1
	.type		_ZN39_INTERNAL_df6bf264_4_k_cu_b04079a3_69904cuda3std3__45__cpo6cbeginE,@object
	.size		_ZN39_INTERNAL_df6bf264_4_k_cu_b04079a3_69904cuda3std3__45__cpo6cbeginE,(_ZN39_INTERNAL_df6bf264_4_k_cu_b04079a3_69904cuda3std3__48in_placeE - _ZN39_INTERNAL_df6bf264_4_k_cu_b04079a3_69904cuda3std3__45__cpo6cbeginE)
_ZN39_INTERNAL_df6bf264_4_k_cu_b04079a3_69904cuda3std3__45__cpo6cbeginE:
	.zero		1
	.type		_ZN39_INTERNAL_df6bf264_4_k_cu_b04079a3_69904cuda3std3__48in_placeE,@object
	.size		_ZN39_INTERNAL_df6bf264_4_k_cu_b04079a3_69904cuda3std3__48in_placeE,(_ZN39_INTERNAL_df6bf264_4_k_cu_b04079a3_69904cuda3std6ranges3__45__cpo9iter_moveE - _ZN39_INTERNAL_df6bf264_4_k_cu_b04079a3_69904cuda3std3__48in_placeE)
_ZN39_INTERNAL_df6bf264_4_k_cu_b04079a3_69904cuda3std3__48in_placeE:
	.zero		1
	.type		_ZN39_INTERNAL_df6bf264_4_k_cu_b04079a3_69904cuda3std6ranges3__45__cpo9iter_moveE,@object
	.size		_ZN39_INTERNAL_df6bf264_4_k_cu_b04079a3_69904cuda3std6ranges3__45__cpo9iter_moveE,(_ZN39_INTERNAL_df6bf264_4_k_cu_b04079a3_69904cuda3std3__45__cpo5beginE - _ZN39_INTERNAL_df6bf264_4_k_cu_b04079a3_69904cuda3std6ranges3__45__cpo9iter_moveE)
_ZN39_INTERNAL_df6bf264_4_k_cu_b04079a3_69904cuda3std6ranges3__45__cpo9iter_moveE:
	.zero		1
	.type		_ZN39_INTERNAL_df6bf264_4_k_cu_b04079a3_69904cuda3std3__45__cpo5beginE,@object
	.size		_ZN39_INTERNAL_df6bf264_4_k_cu_b04079a3_69904cuda3std3__45__cpo5beginE,(_ZN39_INTERNAL_df6bf264_4_k_cu_b04079a3_69904cuda3std3__441_GLOBAL__N__df6bf264_4_k_cu_b04079a3_69906ignoreE - _ZN39_INTERNAL_df6bf264_4_k_cu_b04079a3_69904cuda3std3__45__cpo5beginE)
_ZN39_INTERNAL_df6bf264_4_k_cu_b04079a3_69904cuda3std3__45__cpo5beginE:
	.zero		1
	.type		_ZN39_INTERNAL_df6bf264_4_k_cu_b04079a3_69904cuda3std3__441_GLOBAL__N__df6bf264_4_k_cu_b04079a3_69906ignoreE,@object
	.size		_ZN39_INTERNAL_df6bf264_4_k_cu_b04079a3_69904cuda3std3__441_GLOBAL__N__df6bf264_4_k_cu_b04079a3_69906ignoreE,(_ZN39_INTERNAL_df6bf264_4_k_cu_b04079a3_69904cute7productE - _ZN39_INTERNAL_df6bf264_4_k_cu_b04079a3_69904cuda3std3__441_GLOBAL__N__df6bf264_4_k_cu_b04079a3_69906ignoreE)
_ZN39_INTERNAL_df6bf264_4_k_cu_b04079a3_69904cuda3std3__441_GLOBAL__N__df6bf264_4_k_cu_b04079a3_69906ignoreE:
	.zero		1
	.type		_ZN39_INTERNAL_df6bf264_4_k_cu_b04079a3_69904cute7productE,@object
	.size		_ZN39_INTERNAL_df6bf264_4_k_cu_b04079a3_69904cute7productE,(_ZN39_INTERNAL_df6bf264_4_k_cu_b04079a3_69904cuda3std3__45__cpo3endE - _ZN39_INTERNAL_df6bf264_4_k_cu_b04079a3_69904cute7productE)
_ZN39_INTERNAL_df6bf264_4_k_cu_b04079a3_69904cute7productE:
	.zero		1
	.type		_ZN39_INTERNAL_df6bf264_4_k_cu_b04079a3_69904cuda3std3__45__cpo3endE,@object
	.size		_ZN39_INTERNAL_df6bf264_4_k_cu_b04079a3_69904cuda3std3__45__cpo3endE,(_ZN39_INTERNAL_df6bf264_4_k_cu_b04079a3_69904cuda3std3__419piecewise_constructE - _ZN39_INTERNAL_df6bf264_4_k_cu_b04079a3_69904cuda3std3__45__cpo3endE)
_ZN39_INTERNAL_df6bf264_4_k_cu_b04079a3_69904cuda3std3__45__cpo3endE:
	.zero		1
	.type		_ZN39_INTERNAL_df6bf264_4_k_cu_b04079a3_69904cuda3std3__419piecewise_constructE,@object
	.size		_ZN39_INTERNAL_df6bf264_4_k_cu_b04079a3_69904cuda3std3__419piecewise_constructE,(_ZN39_INTERNAL_df6bf264_4_k_cu_b04079a3_69904cuda3std3__45__cpo4cendE - _ZN39_INTERNAL_df6bf264_4_k_cu_b04079a3_69904cuda3std3__419piecewise_constructE)
_ZN39_INTERNAL_df6bf264_4_k_cu_b04079a3_69904cuda3std3__419piecewise_constructE:
	.zero		1
	.type		_ZN39_INTERNAL_df6bf264_4_k_cu_b04079a3_69904cuda3std3__45__cpo4cendE,@object
	.size		_ZN39_INTERNAL_df6bf264_4_k_cu_b04079a3_69904cuda3std3__45__cpo4cendE,(_ZN39_INTERNAL_df6bf264_4_k_cu_b04079a3_69904cuda3std6ranges3__45__cpo4swapE - _ZN39_INTERNAL_df6bf264_4_k_cu_b04079a3_69904cuda3std3__45__cpo4cendE)
_ZN39_INTERNAL_df6bf264_4_k_cu_b04079a3_69904cuda3std3__45__cpo4cendE:
	.zero		1
	.type		_ZN39_INTERNAL_df6bf264_4_k_cu_b04079a3_69904cuda3std6ranges3__45__cpo4swapE,@object
	.size		_ZN39_INTERNAL_df6bf264_4_k_cu_b04079a3_69904cuda3std6ranges3__45__cpo4swapE,(.L_8 - _ZN39_INTERNAL_df6bf264_4_k_cu_b04079a3_69904cuda3std6ranges3__45__cpo4swapE)
_ZN39_INTERNAL_df6bf264_4_k_cu_b04079a3_69904cuda3std6ranges3__45__cpo4swapE:
	.zero		1
.L_8:


//--------------------- .nv.constant0._ZN7cutlass13device_kernelINS_4gemm6kernel13GemmUniversalIN4cute5tupleIJiiiiEEENS1_10collective13CollectiveMmaINS1_34MainloopSm90TmaGmmaWarpSpecializedILi4ENS5_IJNS4_1CILi2EEENSA_ILi1EEESC_EEENS1_35KernelTmaWarpSpecializedCooperativeEEENS5_IJNSA_ILi128EEENSA_ILi64EEESG_EEENS_10tfloat32_tENS5_IJlSC_lEEESJ_SK_NS4_8TiledMMAINS4_8MMA_AtomIJNS4_4SM904GMMA29MMA_64x64x8_F32TF32TF32_SS_TNILNSO_7ScaleInE1ELSQ_1EEEEEENS4_6LayoutISD_NS5_IJSC_NSA_ILi0EEESU_EEEEENS5_IJNS4_10UnderscoreESX_SX_EEEEENS4_13SM90_TMA_LOADENS4_14ComposedLayoutINS4_7SwizzleILi3ELi4ELi3EEENS4_18smem_ptr_flag_bitsILi32EEENST_INS5_IJNSA_ILi8EEENSA_ILi32EEEEEENS5_IJS17_SC_EEEEEEEvNS4_8identityENS4_23SM90_TMA_LOAD_MULTICASTES1B_vS1C_EENS_8epilogue10collective6detail29Sm90TmaWarpSpecializedAdapterINS1G_15DefaultEpilogueISJ_SK_SK_NS1F_6thread17LinearCombinationISJ_Li1EffLNS1K_9ScaleType4KindE0ELNS_15FloatRoundStyleE2ESJ_EENS1_15EpilogueDefaultEEEEEvvEEEEvNT_6ParamsE --------------------------
	.section	.nv.constant0._ZN7cutlass13device_kernelINS_4gemm6kernel13GemmUniversalIN4cute5tupleIJiiiiEEENS1_10collective13CollectiveMmaINS1_34MainloopSm90TmaGmmaWarpSpecializedILi4ENS5_IJNS4_1CILi2EEENSA_ILi1EEESC_EEENS1_35KernelTmaWarpSpecializedCooperativeEEENS5_IJNSA_ILi128EEENSA_ILi64EEESG_EEENS_10tfloat32_tENS5_IJlSC_lEEESJ_SK_NS4_8TiledMMAINS4_8MMA_AtomIJNS4_4SM904GMMA29MMA_64x64x8_F32TF32TF32_SS_TNILNSO_7ScaleInE1ELSQ_1EEEEEENS4_6LayoutISD_NS5_IJSC_NSA_ILi0EEESU_EEEEENS5_IJNS4_10UnderscoreESX_SX_EEEEENS4_13SM90_TMA_LOADENS4_14ComposedLayoutINS4_7SwizzleILi3ELi4ELi3EEENS4_18smem_ptr_flag_bitsILi32EEENST_INS5_IJNSA_ILi8EEENSA_ILi32EEEEEENS5_IJS17_SC_EEEEEEEvNS4_8identityENS4_23SM90_TMA_LOAD_MULTICASTES1B_vS1C_EENS_8epilogue10collective6detail29Sm90TmaWarpSpecializedAdapterINS1G_15DefaultEpilogueISJ_SK_SK_NS1F_6thread17LinearCombinationISJ_Li1EffLNS1K_9ScaleType4KindE0ELNS_15FloatRoundStyleE2ESJ_EENS1_15EpilogueDefaultEEEEEvvEEEEvNT_6ParamsE,"a",@progbits
	.sectionflags	@""
	.align	4
.nv.constant0._ZN7cutlass13device_kernelINS_4gemm6kernel13GemmUniversalIN4cute5tupleIJiiiiEEENS1_10collective13CollectiveMmaINS1_34MainloopSm90TmaGmmaWarpSpecializedILi4ENS5_IJNS4_1CILi2EEENSA_ILi1EEESC_EEENS1_35KernelTmaWarpSpecializedCooperativeEEENS5_IJNSA_ILi128EEENSA_ILi64EEESG_EEENS_10tfloat32_tENS5_IJlSC_lEEESJ_SK_NS4_8TiledMMAINS4_8MMA_AtomIJNS4_4SM904GMMA29MMA_64x64x8_F32TF32TF32_SS_TNILNSO_7ScaleInE1ELSQ_1EEEEEENS4_6LayoutISD_NS5_IJSC_NSA_ILi0EEESU_EEEEENS5_IJNS4_10UnderscoreESX_SX_EEEEENS4_13SM90_TMA_LOADENS4_14ComposedLayoutINS4_7SwizzleILi3ELi4ELi3EEENS4_18smem_ptr_flag_bitsILi32EEENST_INS5_IJNSA_ILi8EEENSA_ILi32EEEEEENS5_IJS17_SC_EEEEEEEvNS4_8identityENS4_23SM90_TMA_LOAD_MULTICASTES1B_vS1C_EENS_8epilogue10collective6detail29Sm90TmaWarpSpecializedAdapterINS1G_15DefaultEpilogueISJ_SK_SK_NS1F_6thread17LinearCombinationISJ_Li1EffLNS1K_9ScaleType4KindE0ELNS_15FloatRoundStyleE2ESJ_EENS1_15EpilogueDefaultEEEEEvvEEEEvNT_6ParamsE:
	.zero		1664


//--------------------- SYMBOLS --------------------------

	.type		.nv.reservedSmem.offset0,@object
	.size		.nv.reservedSmem.offset0,0x4
	.type		__assertfail,@function
